//
// Generated by NVIDIA NVVM Compiler
//
// Compiler Build ID: CL-36424714
// Cuda compilation tools, release 13.0, V13.0.88
// Based on NVVM 20.0.0
//

.version 9.0
.target sm_100
.address_size 64

	// .globl	_Z19setup_random_kernelP17curandStateXORWOW
.global .align 4 .b8 precalc_xorwow_matrix[102400];
.global .align 4 .b8 precalc_xorwow_offset_matrix[102400];
.global .align 4 .b8 mrg32k3aM1[2304];
.global .align 4 .b8 mrg32k3aM2[2304];
.global .align 4 .b8 mrg32k3aM1SubSeq[2016];
.global .align 4 .b8 mrg32k3aM2SubSeq[2016];
.global .align 4 .b8 mrg32k3aM1Seq[2304];
.global .align 4 .b8 mrg32k3aM2Seq[2304];
.const .align 8 .b8 __cr_lgamma_table[72];

.visible .entry _Z19setup_random_kernelP17curandStateXORWOW(
	.param .u64 .ptr .align 1 _Z19setup_random_kernelP17curandStateXORWOW_param_0
)
{
	.reg .pred 	%p<24>;
	.reg .b32 	%r<406>;
	.reg .b64 	%rd<18>;

	ld.param.u64 	%rd8, [_Z19setup_random_kernelP17curandStateXORWOW_param_0];
	cvta.to.global.u64 	%rd9, %rd8;
	mov.u32 	%r182, %tid.x;
	mov.u32 	%r183, %ctaid.x;
	mov.u32 	%r184, %ntid.x;
	mad.lo.s32 	%r185, %r183, %r184, %r182;
	cvt.s64.s32 	%rd17, %r185;
	mul.wide.s32 	%rd10, %r185, 48;
	add.s64 	%rd2, %rd9, %rd10;
	mov.b32 	%r186, 1593684748;
	mov.b32 	%r187, 832094735;
	st.global.v2.u32 	[%rd2], {%r187, %r186};
	mov.b32 	%r188, -123459836;
	mov.b32 	%r189, 1111207954;
	st.global.v2.u32 	[%rd2+8], {%r189, %r188};
	mov.b32 	%r190, 1476011280;
	mov.b32 	%r191, -589760388;
	st.global.v2.u32 	[%rd2+16], {%r191, %r190};
	setp.eq.s32 	%p1, %r185, 0;
	@%p1 bra 	$L__BB0_42;
	mov.b32 	%r312, 0;
	mov.u64 	%rd12, precalc_xorwow_matrix;
$L__BB0_2:
	and.b64  	%rd4, %rd17, 3;
	setp.eq.s64 	%p2, %rd4, 0;
	@%p2 bra 	$L__BB0_41;
	mul.wide.u32 	%rd11, %r312, 3200;
	add.s64 	%rd5, %rd12, %rd11;
	cvt.u32.u64 	%r2, %rd4;
	mov.b32 	%r313, 0;
$L__BB0_4:
	mov.b32 	%r326, 0;
	mov.u32 	%r327, %r326;
	mov.u32 	%r328, %r326;
	mov.u32 	%r329, %r326;
	mov.u32 	%r330, %r326;
	mov.u32 	%r319, %r326;
$L__BB0_5:
	mul.wide.u32 	%rd13, %r319, 4;
	add.s64 	%rd14, %rd2, %rd13;
	ld.global.u32 	%r10, [%rd14+4];
	shl.b32 	%r11, %r319, 5;
	mov.b32 	%r325, 0;
$L__BB0_6:
	.pragma "nounroll";
	shr.u32 	%r196, %r10, %r325;
	and.b32  	%r197, %r196, 1;
	setp.eq.b32 	%p3, %r197, 1;
	not.pred 	%p4, %p3;
	add.s32 	%r198, %r11, %r325;
	mul.lo.s32 	%r199, %r198, 5;
	mul.wide.u32 	%rd15, %r199, 4;
	add.s64 	%rd6, %rd5, %rd15;
	@%p4 bra 	$L__BB0_8;
	ld.global.u32 	%r200, [%rd6];
	xor.b32  	%r330, %r330, %r200;
	ld.global.u32 	%r201, [%rd6+4];
	xor.b32  	%r329, %r329, %r201;
	ld.global.u32 	%r202, [%rd6+8];
	xor.b32  	%r328, %r328, %r202;
	ld.global.u32 	%r203, [%rd6+12];
	xor.b32  	%r327, %r327, %r203;
	ld.global.u32 	%r204, [%rd6+16];
	xor.b32  	%r326, %r326, %r204;
$L__BB0_8:
	and.b32  	%r206, %r196, 2;
	setp.eq.s32 	%p5, %r206, 0;
	@%p5 bra 	$L__BB0_10;
	ld.global.u32 	%r207, [%rd6+20];
	xor.b32  	%r330, %r330, %r207;
	ld.global.u32 	%r208, [%rd6+24];
	xor.b32  	%r329, %r329, %r208;
	ld.global.u32 	%r209, [%rd6+28];
	xor.b32  	%r328, %r328, %r209;
	ld.global.u32 	%r210, [%rd6+32];
	xor.b32  	%r327, %r327, %r210;
	ld.global.u32 	%r211, [%rd6+36];
	xor.b32  	%r326, %r326, %r211;
$L__BB0_10:
	and.b32  	%r213, %r196, 4;
	setp.eq.s32 	%p6, %r213, 0;
	@%p6 bra 	$L__BB0_12;
	ld.global.u32 	%r214, [%rd6+40];
	xor.b32  	%r330, %r330, %r214;
	ld.global.u32 	%r215, [%rd6+44];
	xor.b32  	%r329, %r329, %r215;
	ld.global.u32 	%r216, [%rd6+48];
	xor.b32  	%r328, %r328, %r216;
	ld.global.u32 	%r217, [%rd6+52];
	xor.b32  	%r327, %r327, %r217;
	ld.global.u32 	%r218, [%rd6+56];
	xor.b32  	%r326, %r326, %r218;
$L__BB0_12:
	and.b32  	%r220, %r196, 8;
	setp.eq.s32 	%p7, %r220, 0;
	@%p7 bra 	$L__BB0_14;
	ld.global.u32 	%r221, [%rd6+60];
	xor.b32  	%r330, %r330, %r221;
	ld.global.u32 	%r222, [%rd6+64];
	xor.b32  	%r329, %r329, %r222;
	ld.global.u32 	%r223, [%rd6+68];
	xor.b32  	%r328, %r328, %r223;
	ld.global.u32 	%r224, [%rd6+72];
	xor.b32  	%r327, %r327, %r224;
	ld.global.u32 	%r225, [%rd6+76];
	xor.b32  	%r326, %r326, %r225;
$L__BB0_14:
	and.b32  	%r227, %r196, 16;
	setp.eq.s32 	%p8, %r227, 0;
	@%p8 bra 	$L__BB0_16;
	ld.global.u32 	%r228, [%rd6+80];
	xor.b32  	%r330, %r330, %r228;
	ld.global.u32 	%r229, [%rd6+84];
	xor.b32  	%r329, %r329, %r229;
	ld.global.u32 	%r230, [%rd6+88];
	xor.b32  	%r328, %r328, %r230;
	ld.global.u32 	%r231, [%rd6+92];
	xor.b32  	%r327, %r327, %r231;
	ld.global.u32 	%r232, [%rd6+96];
	xor.b32  	%r326, %r326, %r232;
$L__BB0_16:
	and.b32  	%r234, %r196, 32;
	setp.eq.s32 	%p9, %r234, 0;
	@%p9 bra 	$L__BB0_18;
	ld.global.u32 	%r235, [%rd6+100];
	xor.b32  	%r330, %r330, %r235;
	ld.global.u32 	%r236, [%rd6+104];
	xor.b32  	%r329, %r329, %r236;
	ld.global.u32 	%r237, [%rd6+108];
	xor.b32  	%r328, %r328, %r237;
	ld.global.u32 	%r238, [%rd6+112];
	xor.b32  	%r327, %r327, %r238;
	ld.global.u32 	%r239, [%rd6+116];
	xor.b32  	%r326, %r326, %r239;
$L__BB0_18:
	and.b32  	%r241, %r196, 64;
	setp.eq.s32 	%p10, %r241, 0;
	@%p10 bra 	$L__BB0_20;
	ld.global.u32 	%r242, [%rd6+120];
	xor.b32  	%r330, %r330, %r242;
	ld.global.u32 	%r243, [%rd6+124];
	xor.b32  	%r329, %r329, %r243;
	ld.global.u32 	%r244, [%rd6+128];
	xor.b32  	%r328, %r328, %r244;
	ld.global.u32 	%r245, [%rd6+132];
	xor.b32  	%r327, %r327, %r245;
	ld.global.u32 	%r246, [%rd6+136];
	xor.b32  	%r326, %r326, %r246;
$L__BB0_20:
	and.b32  	%r248, %r196, 128;
	setp.eq.s32 	%p11, %r248, 0;
	@%p11 bra 	$L__BB0_22;
	ld.global.u32 	%r249, [%rd6+140];
	xor.b32  	%r330, %r330, %r249;
	ld.global.u32 	%r250, [%rd6+144];
	xor.b32  	%r329, %r329, %r250;
	ld.global.u32 	%r251, [%rd6+148];
	xor.b32  	%r328, %r328, %r251;
	ld.global.u32 	%r252, [%rd6+152];
	xor.b32  	%r327, %r327, %r252;
	ld.global.u32 	%r253, [%rd6+156];
	xor.b32  	%r326, %r326, %r253;
$L__BB0_22:
	and.b32  	%r255, %r196, 256;
	setp.eq.s32 	%p12, %r255, 0;
	@%p12 bra 	$L__BB0_24;
	ld.global.u32 	%r256, [%rd6+160];
	xor.b32  	%r330, %r330, %r256;
	ld.global.u32 	%r257, [%rd6+164];
	xor.b32  	%r329, %r329, %r257;
	ld.global.u32 	%r258, [%rd6+168];
	xor.b32  	%r328, %r328, %r258;
	ld.global.u32 	%r259, [%rd6+172];
	xor.b32  	%r327, %r327, %r259;
	ld.global.u32 	%r260, [%rd6+176];
	xor.b32  	%r326, %r326, %r260;
$L__BB0_24:
	and.b32  	%r262, %r196, 512;
	setp.eq.s32 	%p13, %r262, 0;
	@%p13 bra 	$L__BB0_26;
	ld.global.u32 	%r263, [%rd6+180];
	xor.b32  	%r330, %r330, %r263;
	ld.global.u32 	%r264, [%rd6+184];
	xor.b32  	%r329, %r329, %r264;
	ld.global.u32 	%r265, [%rd6+188];
	xor.b32  	%r328, %r328, %r265;
	ld.global.u32 	%r266, [%rd6+192];
	xor.b32  	%r327, %r327, %r266;
	ld.global.u32 	%r267, [%rd6+196];
	xor.b32  	%r326, %r326, %r267;
$L__BB0_26:
	and.b32  	%r269, %r196, 1024;
	setp.eq.s32 	%p14, %r269, 0;
	@%p14 bra 	$L__BB0_28;
	ld.global.u32 	%r270, [%rd6+200];
	xor.b32  	%r330, %r330, %r270;
	ld.global.u32 	%r271, [%rd6+204];
	xor.b32  	%r329, %r329, %r271;
	ld.global.u32 	%r272, [%rd6+208];
	xor.b32  	%r328, %r328, %r272;
	ld.global.u32 	%r273, [%rd6+212];
	xor.b32  	%r327, %r327, %r273;
	ld.global.u32 	%r274, [%rd6+216];
	xor.b32  	%r326, %r326, %r274;
$L__BB0_28:
	and.b32  	%r276, %r196, 2048;
	setp.eq.s32 	%p15, %r276, 0;
	@%p15 bra 	$L__BB0_30;
	ld.global.u32 	%r277, [%rd6+220];
	xor.b32  	%r330, %r330, %r277;
	ld.global.u32 	%r278, [%rd6+224];
	xor.b32  	%r329, %r329, %r278;
	ld.global.u32 	%r279, [%rd6+228];
	xor.b32  	%r328, %r328, %r279;
	ld.global.u32 	%r280, [%rd6+232];
	xor.b32  	%r327, %r327, %r280;
	ld.global.u32 	%r281, [%rd6+236];
	xor.b32  	%r326, %r326, %r281;
$L__BB0_30:
	and.b32  	%r283, %r196, 4096;
	setp.eq.s32 	%p16, %r283, 0;
	@%p16 bra 	$L__BB0_32;
	ld.global.u32 	%r284, [%rd6+240];
	xor.b32  	%r330, %r330, %r284;
	ld.global.u32 	%r285, [%rd6+244];
	xor.b32  	%r329, %r329, %r285;
	ld.global.u32 	%r286, [%rd6+248];
	xor.b32  	%r328, %r328, %r286;
	ld.global.u32 	%r287, [%rd6+252];
	xor.b32  	%r327, %r327, %r287;
	ld.global.u32 	%r288, [%rd6+256];
	xor.b32  	%r326, %r326, %r288;
$L__BB0_32:
	and.b32  	%r290, %r196, 8192;
	setp.eq.s32 	%p17, %r290, 0;
	@%p17 bra 	$L__BB0_34;
	ld.global.u32 	%r291, [%rd6+260];
	xor.b32  	%r330, %r330, %r291;
	ld.global.u32 	%r292, [%rd6+264];
	xor.b32  	%r329, %r329, %r292;
	ld.global.u32 	%r293, [%rd6+268];
	xor.b32  	%r328, %r328, %r293;
	ld.global.u32 	%r294, [%rd6+272];
	xor.b32  	%r327, %r327, %r294;
	ld.global.u32 	%r295, [%rd6+276];
	xor.b32  	%r326, %r326, %r295;
$L__BB0_34:
	and.b32  	%r297, %r196, 16384;
	setp.eq.s32 	%p18, %r297, 0;
	@%p18 bra 	$L__BB0_36;
	ld.global.u32 	%r298, [%rd6+280];
	xor.b32  	%r330, %r330, %r298;
	ld.global.u32 	%r299, [%rd6+284];
	xor.b32  	%r329, %r329, %r299;
	ld.global.u32 	%r300, [%rd6+288];
	xor.b32  	%r328, %r328, %r300;
	ld.global.u32 	%r301, [%rd6+292];
	xor.b32  	%r327, %r327, %r301;
	ld.global.u32 	%r302, [%rd6+296];
	xor.b32  	%r326, %r326, %r302;
$L__BB0_36:
	and.b32  	%r304, %r196, 32768;
	setp.eq.s32 	%p19, %r304, 0;
	@%p19 bra 	$L__BB0_38;
	ld.global.u32 	%r305, [%rd6+300];
	xor.b32  	%r330, %r330, %r305;
	ld.global.u32 	%r306, [%rd6+304];
	xor.b32  	%r329, %r329, %r306;
	ld.global.u32 	%r307, [%rd6+308];
	xor.b32  	%r328, %r328, %r307;
	ld.global.u32 	%r308, [%rd6+312];
	xor.b32  	%r327, %r327, %r308;
	ld.global.u32 	%r309, [%rd6+316];
	xor.b32  	%r326, %r326, %r309;
$L__BB0_38:
	add.s32 	%r325, %r325, 16;
	setp.ne.s32 	%p20, %r325, 32;
	@%p20 bra 	$L__BB0_6;
	mad.lo.s32 	%r310, %r319, -31, %r11;
	add.s32 	%r319, %r310, 1;
	setp.ne.s32 	%p21, %r319, 5;
	@%p21 bra 	$L__BB0_5;
	st.global.u32 	[%rd2+4], %r330;
	st.global.u32 	[%rd2+8], %r329;
	st.global.u32 	[%rd2+12], %r328;
	st.global.u32 	[%rd2+16], %r327;
	st.global.u32 	[%rd2+20], %r326;
	add.s32 	%r313, %r313, 1;
	setp.lt.u32 	%p22, %r313, %r2;
	@%p22 bra 	$L__BB0_4;
$L__BB0_41:
	shr.u64 	%rd7, %rd17, 2;
	add.s32 	%r312, %r312, 1;
	setp.gt.u64 	%p23, %rd17, 3;
	mov.u64 	%rd17, %rd7;
	@%p23 bra 	$L__BB0_2;
$L__BB0_42:
	mov.b32 	%r311, 0;
	st.global.v2.u32 	[%rd2+24], {%r311, %r311};
	st.global.u32 	[%rd2+32], %r311;
	mov.b64 	%rd16, 0;
	st.global.u64 	[%rd2+40], %rd16;
	ret;

}
	// .globl	_Z11inizializza14configurazioneP17curandStateXORWOW
.visible .entry _Z11inizializza14configurazioneP17curandStateXORWOW(
	.param .align 8 .b8 _Z11inizializza14configurazioneP17curandStateXORWOW_param_0[24],
	.param .u64 .ptr .align 1 _Z11inizializza14configurazioneP17curandStateXORWOW_param_1
)
{
	.reg .pred 	%p<2>;
	.reg .b32 	%r<42>;
	.reg .b32 	%f<10>;
	.reg .b64 	%rd<13>;

	ld.param.u64 	%rd3, [_Z11inizializza14configurazioneP17curandStateXORWOW_param_0+8];
	ld.param.u64 	%rd2, [_Z11inizializza14configurazioneP17curandStateXORWOW_param_0];
	ld.param.u64 	%rd5, [_Z11inizializza14configurazioneP17curandStateXORWOW_param_1];
	cvta.to.global.u64 	%rd6, %rd5;
	mov.u32 	%r17, %tid.x;
	mov.u32 	%r18, %ctaid.x;
	mov.u32 	%r19, %ntid.x;
	mad.lo.s32 	%r1, %r18, %r19, %r17;
	mul.wide.s32 	%rd7, %r1, 48;
	add.s64 	%rd1, %rd6, %rd7;
	ld.global.v2.u32 	{%r36, %r41}, [%rd1];
	ld.global.v2.u32 	{%r40, %r39}, [%rd1+8];
	ld.global.v2.u32 	{%r38, %r37}, [%rd1+16];
$L__BB1_1:
	mov.u32 	%r11, %r39;
	mov.u32 	%r10, %r38;
	mov.u32 	%r39, %r37;
	shr.u32 	%r20, %r41, 2;
	xor.b32  	%r21, %r20, %r41;
	shl.b32 	%r22, %r39, 4;
	shl.b32 	%r23, %r21, 1;
	xor.b32  	%r24, %r23, %r22;
	xor.b32  	%r25, %r24, %r21;
	xor.b32  	%r38, %r25, %r39;
	add.s32 	%r26, %r36, %r38;
	add.s32 	%r27, %r26, 362437;
	cvt.rn.f32.u32 	%f3, %r27;
	fma.rn.f32 	%f4, %f3, 0f2F800000, 0f2F000000;
	fma.rn.f32 	%f1, %f4, 0f42200000, 0fC1A00000;
	shr.u32 	%r28, %r40, 2;
	xor.b32  	%r29, %r28, %r40;
	shl.b32 	%r30, %r38, 4;
	shl.b32 	%r31, %r29, 1;
	xor.b32  	%r32, %r31, %r30;
	xor.b32  	%r33, %r32, %r29;
	xor.b32  	%r37, %r33, %r38;
	add.s32 	%r36, %r36, 724874;
	add.s32 	%r34, %r37, %r36;
	cvt.rn.f32.u32 	%f5, %r34;
	fma.rn.f32 	%f6, %f5, 0f2F800000, 0f2F000000;
	fma.rn.f32 	%f2, %f6, 0f42200000, 0fC1A00000;
	mul.f32 	%f7, %f2, %f2;
	fma.rn.f32 	%f8, %f1, %f1, %f7;
	sqrt.rn.f32 	%f9, %f8;
	setp.geu.f32 	%p1, %f9, 0f41900000;
	mov.u32 	%r40, %r10;
	mov.u32 	%r41, %r11;
	@%p1 bra 	$L__BB1_1;
	st.global.v2.u32 	[%rd1+8], {%r10, %r39};
	st.global.v2.u32 	[%rd1+16], {%r38, %r37};
	st.global.v2.u32 	[%rd1], {%r36, %r11};
	cvta.to.global.u64 	%rd8, %rd3;
	cvta.to.global.u64 	%rd9, %rd2;
	mul.wide.s32 	%rd10, %r1, 8;
	add.s64 	%rd11, %rd8, %rd10;
	st.global.f32 	[%rd11], %f1;
	st.global.f32 	[%rd11+4], %f2;
	add.s64 	%rd12, %rd9, %rd10;
	mov.b32 	%r35, 0;
	st.global.u32 	[%rd12], %r35;
	st.global.u32 	[%rd12+4], %r35;
	ret;

}
	// .globl	_Z6evolvi14configurazioneP17curandStateXORWOW
.visible .entry _Z6evolvi14configurazioneP17curandStateXORWOW(
	.param .align 8 .b8 _Z6evolvi14configurazioneP17curandStateXORWOW_param_0[24],
	.param .u64 .ptr .align 1 _Z6evolvi14configurazioneP17curandStateXORWOW_param_1
)
{
	.reg .pred 	%p<14>;
	.reg .b32 	%r<68>;
	.reg .b32 	%f<102>;
	.reg .b64 	%rd<19>;
	.reg .b64 	%fd<9>;

	ld.param.u64 	%rd1, [_Z6evolvi14configurazioneP17curandStateXORWOW_param_0+8];
	ld.param.u64 	%rd6, [_Z6evolvi14configurazioneP17curandStateXORWOW_param_0+16];
	ld.param.u64 	%rd7, [_Z6evolvi14configurazioneP17curandStateXORWOW_param_0];
	ld.param.u64 	%rd8, [_Z6evolvi14configurazioneP17curandStateXORWOW_param_1];
	cvta.to.global.u64 	%rd9, %rd8;
	cvta.to.global.u64 	%rd10, %rd7;
	cvta.to.global.u64 	%rd2, %rd6;
	mov.u32 	%r2, %tid.x;
	mov.u32 	%r3, %ctaid.x;
	mov.u32 	%r4, %ntid.x;
	mad.lo.s32 	%r1, %r3, %r4, %r2;
	mul.wide.s32 	%rd11, %r1, 8;
	add.s64 	%rd3, %rd10, %rd11;
	ld.global.f32 	%f11, [%rd3];
	fma.rn.f32 	%f1, %f11, 0fBC23D70A, %f11;
	mul.wide.s32 	%rd12, %r1, 48;
	add.s64 	%rd4, %rd9, %rd12;
	ld.global.u32 	%r5, [%rd4+24];
	setp.eq.s32 	%p1, %r5, 1;
	@%p1 bra 	$L__BB2_2;
	ld.global.v2.u32 	{%r6, %r7}, [%rd4];
	shr.u32 	%r8, %r7, 2;
	xor.b32  	%r9, %r8, %r7;
	ld.global.v2.u32 	{%r10, %r11}, [%rd4+8];
	ld.global.v2.u32 	{%r12, %r13}, [%rd4+16];
	shl.b32 	%r14, %r13, 4;
	shl.b32 	%r15, %r9, 1;
	xor.b32  	%r16, %r15, %r14;
	xor.b32  	%r17, %r16, %r9;
	xor.b32  	%r18, %r17, %r13;
	add.s32 	%r19, %r6, %r18;
	add.s32 	%r20, %r19, 362437;
	shr.u32 	%r21, %r10, 2;
	xor.b32  	%r22, %r21, %r10;
	st.global.v2.u32 	[%rd4+8], {%r12, %r13};
	shl.b32 	%r23, %r18, 4;
	shl.b32 	%r24, %r22, 1;
	xor.b32  	%r25, %r24, %r23;
	xor.b32  	%r26, %r25, %r22;
	xor.b32  	%r27, %r26, %r18;
	st.global.v2.u32 	[%rd4+16], {%r18, %r27};
	add.s32 	%r28, %r6, 724874;
	st.global.v2.u32 	[%rd4], {%r28, %r11};
	add.s32 	%r29, %r27, %r28;
	cvt.rn.f32.u32 	%f12, %r20;
	fma.rn.f32 	%f13, %f12, 0f2F800000, 0f2F000000;
	cvt.rn.f32.u32 	%f14, %r29;
	fma.rn.f32 	%f15, %f14, 0f30C90FDB, 0f30490FDB;
	setp.lt.f32 	%p2, %f13, 0f00800000;
	mul.f32 	%f16, %f13, 0f4B000000;
	selp.f32 	%f17, %f16, %f13, %p2;
	selp.f32 	%f18, 0fC1B80000, 0f00000000, %p2;
	mov.b32 	%r30, %f17;
	add.s32 	%r31, %r30, -1059760811;
	and.b32  	%r32, %r31, -8388608;
	sub.s32 	%r33, %r30, %r32;
	mov.b32 	%f19, %r33;
	cvt.rn.f32.s32 	%f20, %r32;
	fma.rn.f32 	%f21, %f20, 0f34000000, %f18;
	add.f32 	%f22, %f19, 0fBF800000;
	fma.rn.f32 	%f23, %f22, 0fBE055027, 0f3E1039F6;
	fma.rn.f32 	%f24, %f23, %f22, 0fBDF8CDCC;
	fma.rn.f32 	%f25, %f24, %f22, 0f3E0F2955;
	fma.rn.f32 	%f26, %f25, %f22, 0fBE2AD8B9;
	fma.rn.f32 	%f27, %f26, %f22, 0f3E4CED0B;
	fma.rn.f32 	%f28, %f27, %f22, 0fBE7FFF22;
	fma.rn.f32 	%f29, %f28, %f22, 0f3EAAAA78;
	fma.rn.f32 	%f30, %f29, %f22, 0fBF000000;
	mul.f32 	%f31, %f22, %f30;
	fma.rn.f32 	%f32, %f31, %f22, %f22;
	fma.rn.f32 	%f33, %f21, 0f3F317218, %f32;
	setp.gt.u32 	%p3, %r30, 2139095039;
	fma.rn.f32 	%f34, %f17, 0f7F800000, 0f7F800000;
	selp.f32 	%f35, %f34, %f33, %p3;
	setp.eq.f32 	%p4, %f17, 0f00000000;
	mul.f32 	%f36, %f35, 0fC0000000;
	selp.f32 	%f37, 0f7F800000, %f36, %p4;
	sqrt.rn.f32 	%f38, %f37;
	sin.approx.f32 	%f39, %f15;
	cos.approx.f32 	%f40, %f15;
	mul.f32 	%f100, %f38, %f39;
	mul.f32 	%f41, %f38, %f40;
	st.global.f32 	[%rd4+32], %f41;
	mov.b32 	%r34, 1;
	st.global.u32 	[%rd4+24], %r34;
	bra.uni 	$L__BB2_3;
$L__BB2_2:
	mov.b32 	%r35, 0;
	st.global.u32 	[%rd4+24], %r35;
	ld.global.f32 	%f100, [%rd4+32];
$L__BB2_3:
	cvt.f64.f32 	%fd1, %f100;
	mul.f64 	%fd2, %fd1, 0d3FF6A09E667F3BCD;
	cvt.f64.f32 	%fd3, %f1;
	fma.rn.f64 	%fd4, %fd2, 0d3FB99999A0000000, %fd3;
	cvt.rn.f32.f64 	%f42, %fd4;
	st.global.f32 	[%rd3], %f42;
	ld.global.f32 	%f43, [%rd3+4];
	fma.rn.f32 	%f5, %f43, 0fBC23D70A, %f43;
	ld.global.u32 	%r36, [%rd4+24];
	setp.eq.s32 	%p5, %r36, 1;
	@%p5 bra 	$L__BB2_5;
	ld.global.v2.u32 	{%r37, %r38}, [%rd4];
	shr.u32 	%r39, %r38, 2;
	xor.b32  	%r40, %r39, %r38;
	ld.global.v2.u32 	{%r41, %r42}, [%rd4+8];
	ld.global.v2.u32 	{%r43, %r44}, [%rd4+16];
	shl.b32 	%r45, %r44, 4;
	shl.b32 	%r46, %r40, 1;
	xor.b32  	%r47, %r46, %r45;
	xor.b32  	%r48, %r47, %r40;
	xor.b32  	%r49, %r48, %r44;
	add.s32 	%r50, %r37, %r49;
	add.s32 	%r51, %r50, 362437;
	shr.u32 	%r52, %r41, 2;
	xor.b32  	%r53, %r52, %r41;
	st.global.v2.u32 	[%rd4+8], {%r43, %r44};
	shl.b32 	%r54, %r49, 4;
	shl.b32 	%r55, %r53, 1;
	xor.b32  	%r56, %r55, %r54;
	xor.b32  	%r57, %r56, %r53;
	xor.b32  	%r58, %r57, %r49;
	st.global.v2.u32 	[%rd4+16], {%r49, %r58};
	add.s32 	%r59, %r37, 724874;
	st.global.v2.u32 	[%rd4], {%r59, %r42};
	add.s32 	%r60, %r58, %r59;
	cvt.rn.f32.u32 	%f44, %r51;
	fma.rn.f32 	%f45, %f44, 0f2F800000, 0f2F000000;
	cvt.rn.f32.u32 	%f46, %r60;
	fma.rn.f32 	%f47, %f46, 0f30C90FDB, 0f30490FDB;
	setp.lt.f32 	%p6, %f45, 0f00800000;
	mul.f32 	%f48, %f45, 0f4B000000;
	selp.f32 	%f49, %f48, %f45, %p6;
	selp.f32 	%f50, 0fC1B80000, 0f00000000, %p6;
	mov.b32 	%r61, %f49;
	add.s32 	%r62, %r61, -1059760811;
	and.b32  	%r63, %r62, -8388608;
	sub.s32 	%r64, %r61, %r63;
	mov.b32 	%f51, %r64;
	cvt.rn.f32.s32 	%f52, %r63;
	fma.rn.f32 	%f53, %f52, 0f34000000, %f50;
	add.f32 	%f54, %f51, 0fBF800000;
	fma.rn.f32 	%f55, %f54, 0fBE055027, 0f3E1039F6;
	fma.rn.f32 	%f56, %f55, %f54, 0fBDF8CDCC;
	fma.rn.f32 	%f57, %f56, %f54, 0f3E0F2955;
	fma.rn.f32 	%f58, %f57, %f54, 0fBE2AD8B9;
	fma.rn.f32 	%f59, %f58, %f54, 0f3E4CED0B;
	fma.rn.f32 	%f60, %f59, %f54, 0fBE7FFF22;
	fma.rn.f32 	%f61, %f60, %f54, 0f3EAAAA78;
	fma.rn.f32 	%f62, %f61, %f54, 0fBF000000;
	mul.f32 	%f63, %f54, %f62;
	fma.rn.f32 	%f64, %f63, %f54, %f54;
	fma.rn.f32 	%f65, %f53, 0f3F317218, %f64;
	setp.gt.u32 	%p7, %r61, 2139095039;
	fma.rn.f32 	%f66, %f49, 0f7F800000, 0f7F800000;
	selp.f32 	%f67, %f66, %f65, %p7;
	setp.eq.f32 	%p8, %f49, 0f00000000;
	mul.f32 	%f68, %f67, 0fC0000000;
	selp.f32 	%f69, 0f7F800000, %f68, %p8;
	sqrt.rn.f32 	%f70, %f69;
	sin.approx.f32 	%f71, %f47;
	cos.approx.f32 	%f72, %f47;
	mul.f32 	%f101, %f70, %f71;
	mul.f32 	%f73, %f70, %f72;
	st.global.f32 	[%rd4+32], %f73;
	mov.b32 	%r65, 1;
	st.global.u32 	[%rd4+24], %r65;
	bra.uni 	$L__BB2_6;
$L__BB2_5:
	mov.b32 	%r66, 0;
	st.global.u32 	[%rd4+24], %r66;
	ld.global.f32 	%f101, [%rd4+32];
$L__BB2_6:
	cvt.f64.f32 	%fd5, %f101;
	mul.f64 	%fd6, %fd5, 0d3FF6A09E667F3BCD;
	cvt.f64.f32 	%fd7, %f5;
	fma.rn.f64 	%fd8, %fd6, 0d3FB99999A0000000, %fd7;
	cvt.rn.f32.f64 	%f74, %fd8;
	st.global.f32 	[%rd3+4], %f74;
	cvta.to.global.u64 	%rd13, %rd1;
	add.s64 	%rd5, %rd13, %rd11;
	ld.global.f32 	%f75, [%rd5];
	ld.global.f32 	%f76, [%rd3];
	fma.rn.f32 	%f9, %f76, 0f3C23D70A, %f75;
	st.global.f32 	[%rd5], %f9;
	ld.global.f32 	%f77, [%rd5+4];
	fma.rn.f32 	%f10, %f74, 0f3C23D70A, %f77;
	st.global.f32 	[%rd5+4], %f10;
	mul.f32 	%f78, %f10, %f10;
	fma.rn.f32 	%f79, %f9, %f9, %f78;
	sqrt.rn.f32 	%f80, %f79;
	setp.lt.f32 	%p9, %f80, 0f41900000;
	@%p9 bra 	$L__BB2_8;
	add.s64 	%rd18, %rd2, %rd11;
	st.global.f32 	[%rd18], %f9;
	st.global.f32 	[%rd18+4], %f10;
	ld.global.f32 	%f85, [%rd5];
	ld.global.f32 	%f86, [%rd5+4];
	mul.f32 	%f87, %f86, %f86;
	fma.rn.f32 	%f88, %f85, %f85, %f87;
	sqrt.rn.f32 	%f89, %f88;
	mul.f32 	%f90, %f85, 0f41900000;
	div.rn.f32 	%f91, %f90, %f89;
	mul.f32 	%f92, %f86, 0f41900000;
	div.rn.f32 	%f93, %f92, %f89;
	st.global.f32 	[%rd5], %f91;
	st.global.f32 	[%rd5+4], %f93;
	ld.global.f32 	%f94, [%rd18];
	sub.f32 	%f95, %f94, %f91;
	div.rn.f32 	%f96, %f95, 0f3C23D70A;
	st.global.f32 	[%rd18], %f96;
	ld.global.f32 	%f97, [%rd18+4];
	sub.f32 	%f98, %f97, %f93;
	div.rn.f32 	%f99, %f98, 0f3C23D70A;
	st.global.f32 	[%rd18+4], %f99;
	bra.uni 	$L__BB2_17;
$L__BB2_8:
	setp.leu.f32 	%p10, %f9, 0f41A00000;
	@%p10 bra 	$L__BB2_10;
	add.f32 	%f82, %f9, 0fC2200000;
	st.global.f32 	[%rd5], %f82;
	bra.uni 	$L__BB2_12;
$L__BB2_10:
	setp.geu.f32 	%p11, %f9, 0fC1A00000;
	@%p11 bra 	$L__BB2_12;
	add.f32 	%f81, %f9, 0f42200000;
	st.global.f32 	[%rd5], %f81;
$L__BB2_12:
	setp.leu.f32 	%p12, %f10, 0f41A00000;
	@%p12 bra 	$L__BB2_14;
	add.f32 	%f84, %f10, 0fC2200000;
	st.global.f32 	[%rd5+4], %f84;
	bra.uni 	$L__BB2_16;
$L__BB2_14:
	setp.geu.f32 	%p13, %f10, 0fC1A00000;
	@%p13 bra 	$L__BB2_16;
	add.f32 	%f83, %f10, 0f42200000;
	st.global.f32 	[%rd5+4], %f83;
$L__BB2_16:
	add.s64 	%rd16, %rd2, %rd11;
	mov.b32 	%r67, 0;
	st.global.u32 	[%rd16], %r67;
	st.global.u32 	[%rd16+4], %r67;
$L__BB2_17:
	ret;

}


// ===== COMPILED SASS (sm_100) =====

	.target	sm_100

	.elftype	@"ET_EXEC"


//--------------------- .note.nv.tkinfo           --------------------------
	.section	.note.nv.tkinfo,"",@"SHT_NOTE"
	.sectionflags	@"SHF_NOTE_NV_TKINFO"
	.tkinfo
        /*0018*/ 	.word	0x00000002
        /*0030*/ 	.string	""
        /*0030*/ 	.string	"ptxas"
        /*0030*/ 	.string	"Cuda compilation tools, release 13.0, V13.0.88"
        /*0030*/ 	.string	"Build cuda_13.0.r13.0/compiler.36424714_0"
        /*0030*/ 	.string	"-arch sm_100 -m 64 "



//--------------------- .note.nv.cuinfo           --------------------------
	.section	.note.nv.cuinfo,"",@"SHT_NOTE"
	.sectionflags	@"SHF_NOTE_NV_CUINFO"
        /*0018*/ 	.short	0x0002
        /*001a*/ 	.short	0x0064
        /*001c*/ 	.short	0x0082
	.zero		2


//--------------------- .nv.info                  --------------------------
	.section	.nv.info,"",@"SHT_CUDA_INFO"
	.align	4


	//----- nvinfo : EIATTR_REGCOUNT
	.align		4
        /*0000*/ 	.byte	0x04, 0x2f
        /*0002*/ 	.short	(.L_10 - .L_9)
	.align		4
.L_9:
        /*0004*/ 	.word	index@(_Z19setup_random_kernelP17curandStateXORWOW)
        /*0008*/ 	.word	0x0000001f


	//----- nvinfo : EIATTR_FRAME_SIZE
	.align		4
.L_10:
        /*000c*/ 	.byte	0x04, 0x11
        /*000e*/ 	.short	(.L_12 - .L_11)
	.align		4
.L_11:
        /*0010*/ 	.word	index@(_Z19setup_random_kernelP17curandStateXORWOW)
        /*0014*/ 	.word	0x00000000


	//----- nvinfo : EIATTR_REGCOUNT
	.align		4
.L_12:
        /*0018*/ 	.byte	0x04, 0x2f
        /*001a*/ 	.short	(.L_14 - .L_13)
	.align		4
.L_13:
        /*001c*/ 	.word	index@(_Z11inizializza14configurazioneP17curandStateXORWOW)
        /*0020*/ 	.word	0x00000016


	//----- nvinfo : EIATTR_FRAME_SIZE
	.align		4
.L_14:
        /*0024*/ 	.byte	0x04, 0x11
        /*0026*/ 	.short	(.L_16 - .L_15)
	.align		4
.L_15:
        /*0028*/ 	.word	index@($__internal_2_$__cuda_sm20_sqrt_rn_f32_slowpath)
        /*002c*/ 	.word	0x00000000


	//----- nvinfo : EIATTR_FRAME_SIZE
	.align		4
.L_16:
        /*0030*/ 	.byte	0x04, 0x11
        /*0032*/ 	.short	(.L_18 - .L_17)
	.align		4
.L_17:
        /*0034*/ 	.word	index@(_Z11inizializza14configurazioneP17curandStateXORWOW)
        /*0038*/ 	.word	0x00000000


	//----- nvinfo : EIATTR_REGCOUNT
	.align		4
.L_18:
        /*003c*/ 	.byte	0x04, 0x2f
        /*003e*/ 	.short	(.L_20 - .L_19)
	.align		4
.L_19:
        /*0040*/ 	.word	index@(_Z6evolvi14configurazioneP17curandStateXORWOW)
        /*0044*/ 	.word	0x00000017


	//----- nvinfo : EIATTR_FRAME_SIZE
	.align		4
.L_20:
        /*0048*/ 	.byte	0x04, 0x11
        /*004a*/ 	.short	(.L_22 - .L_21)
	.align		4
.L_21:
        /*004c*/ 	.word	index@($__internal_1_$__cuda_sm3x_div_rn_noftz_f32_slowpath)
        /*0050*/ 	.word	0x00000000


	//----- nvinfo : EIATTR_FRAME_SIZE
	.align		4
.L_22:
        /*0054*/ 	.byte	0x04, 0x11
        /*0056*/ 	.short	(.L_24 - .L_23)
	.align		4
.L_23:
        /*0058*/ 	.word	index@($__internal_0_$__cuda_sm20_sqrt_rn_f32_slowpath)
        /*005c*/ 	.word	0x00000000


	//----- nvinfo : EIATTR_FRAME_SIZE
	.align		4
.L_24:
        /*0060*/ 	.byte	0x04, 0x11
        /*0062*/ 	.short	(.L_26 - .L_25)
	.align		4
.L_25:
        /*0064*/ 	.word	index@(_Z6evolvi14configurazioneP17curandStateXORWOW)
        /*0068*/ 	.word	0x00000000


	//----- nvinfo : EIATTR_MIN_STACK_SIZE
	.align		4
.L_26:
        /*006c*/ 	.byte	0x04, 0x12
        /*006e*/ 	.short	(.L_28 - .L_27)
	.align		4
.L_27:
        /*0070*/ 	.word	index@(_Z6evolvi14configurazioneP17curandStateXORWOW)
        /*0074*/ 	.word	0x00000000


	//----- nvinfo : EIATTR_MIN_STACK_SIZE
	.align		4
.L_28:
        /*0078*/ 	.byte	0x04, 0x12
        /*007a*/ 	.short	(.L_30 - .L_29)
	.align		4
.L_29:
        /*007c*/ 	.word	index@(_Z11inizializza14configurazioneP17curandStateXORWOW)
        /*0080*/ 	.word	0x00000000


	//----- nvinfo : EIATTR_MIN_STACK_SIZE
	.align		4
.L_30:
        /*0084*/ 	.byte	0x04, 0x12
        /*0086*/ 	.short	(.L_32 - .L_31)
	.align		4
.L_31:
        /*0088*/ 	.word	index@(_Z19setup_random_kernelP17curandStateXORWOW)
        /*008c*/ 	.word	0x00000000
.L_32:


//--------------------- .nv.compat                --------------------------
	.section	.nv.compat,"",@"SHT_CUDA_COMPAT_INFO"
	.align	4
        /*0000*/ 	.byte	0x02, 0x09, 0x00, 0x00, 0x02, 0x02, 0x01, 0x00, 0x02, 0x05, 0x05, 0x00, 0x03, 0x07, 0x01, 0x01
        /*0010*/ 	.byte	0x02, 0x03, 0x00, 0x00, 0x02, 0x06, 0x01, 0x00, 0x04, 0x0b, 0x08, 0x00, 0x01, 0x00, 0x00, 0x00
        /*0020*/ 	.byte	0x00, 0x00, 0x00, 0x00


//--------------------- .nv.info._Z6evolvi14configurazioneP17curandStateXORWOW --------------------------
	.section	.nv.info._Z6evolvi14configurazioneP17curandStateXORWOW,"",@"SHT_CUDA_INFO"
	.sectionflags	@""
	.align	4


	//----- nvinfo : EIATTR_CUDA_API_VERSION
	.align		4
        /*0000*/ 	.byte	0x04, 0x37
        /*0002*/ 	.short	(.L_34 - .L_33)
.L_33:
        /*0004*/ 	.word	0x00000082


	//----- nvinfo : EIATTR_KPARAM_INFO
	.align		4
.L_34:
        /*0008*/ 	.byte	0x04, 0x17
        /*000a*/ 	.short	(.L_36 - .L_35)
.L_35:
        /*000c*/ 	.word	0x00000000
        /*0010*/ 	.short	0x0001
        /*0012*/ 	.short	0x0018
        /*0014*/ 	.byte	0x00, 0xf5, 0x21, 0x00


	//----- nvinfo : EIATTR_KPARAM_INFO
	.align		4
.L_36:
        /*0018*/ 	.byte	0x04, 0x17
        /*001a*/ 	.short	(.L_38 - .L_37)
.L_37:
        /*001c*/ 	.word	0x00000000
        /*0020*/ 	.short	0x0000
        /*0022*/ 	.short	0x0000
        /*0024*/ 	.byte	0x00, 0xf0, 0x61, 0x00


	//----- nvinfo : EIATTR_SPARSE_MMA_MASK
	.align		4
.L_38:
        /*0028*/ 	.byte	0x03, 0x50
        /*002a*/ 	.short	0x0000


	//----- nvinfo : EIATTR_MAXREG_COUNT
	.align		4
        /*002c*/ 	.byte	0x03, 0x1b
        /*002e*/ 	.short	0x00ff


	//----- nvinfo : EIATTR_MERCURY_ISA_VERSION
	.align		4
        /*0030*/ 	.byte	0x03, 0x5f
        /*0032*/ 	.short	0x0101


	//----- nvinfo : EIATTR_VRC_CTA_INIT_COUNT
	.align		4
        /*0034*/ 	.byte	0x02, 0x4a
	.zero		1
	.zero		1


	//----- nvinfo : EIATTR_EXIT_INSTR_OFFSETS
	.align		4
        /*0038*/ 	.byte	0x04, 0x1c
        /*003a*/ 	.short	(.L_40 - .L_39)


	//   ....[0]....
.L_39:
        /*003c*/ 	.word	0x000013f0


	//   ....[1]....
        /*0040*/ 	.word	0x00001560


	//----- nvinfo : EIATTR_CRS_STACK_SIZE
	.align		4
.L_40:
        /*0044*/ 	.byte	0x04, 0x1e
        /*0046*/ 	.short	(.L_42 - .L_41)
.L_41:
        /*0048*/ 	.word	0x00000000


	//----- nvinfo : EIATTR_CBANK_PARAM_SIZE
	.align		4
.L_42:
        /*004c*/ 	.byte	0x03, 0x19
        /*004e*/ 	.short	0x0020


	//----- nvinfo : EIATTR_PARAM_CBANK
	.align		4
        /*0050*/ 	.byte	0x04, 0x0a
        /*0052*/ 	.short	(.L_44 - .L_43)
	.align		4
.L_43:
        /*0054*/ 	.word	index@(.nv.constant0._Z6evolvi14configurazioneP17curandStateXORWOW)
        /*0058*/ 	.short	0x0380
        /*005a*/ 	.short	0x0020


	//----- nvinfo : EIATTR_SW_WAR
	.align		4
.L_44:
        /*005c*/ 	.byte	0x04, 0x36
        /*005e*/ 	.short	(.L_46 - .L_45)
.L_45:
        /*0060*/ 	.word	0x00000008
.L_46:


//--------------------- .nv.info._Z11inizializza14configurazioneP17curandStateXORWOW --------------------------
	.section	.nv.info._Z11inizializza14configurazioneP17curandStateXORWOW,"",@"SHT_CUDA_INFO"
	.sectionflags	@""
	.align	4


	//----- nvinfo : EIATTR_CUDA_API_VERSION
	.align		4
        /*0000*/ 	.byte	0x04, 0x37
        /*0002*/ 	.short	(.L_48 - .L_47)
.L_47:
        /*0004*/ 	.word	0x00000082


	//----- nvinfo : EIATTR_KPARAM_INFO
	.align		4
.L_48:
        /*0008*/ 	.byte	0x04, 0x17
        /*000a*/ 	.short	(.L_50 - .L_49)
.L_49:
        /*000c*/ 	.word	0x00000000
        /*0010*/ 	.short	0x0001
        /*0012*/ 	.short	0x0018
        /*0014*/ 	.byte	0x00, 0xf5, 0x21, 0x00


	//----- nvinfo : EIATTR_KPARAM_INFO
	.align		4
.L_50:
        /*0018*/ 	.byte	0x04, 0x17
        /*001a*/ 	.short	(.L_52 - .L_51)
.L_51:
        /*001c*/ 	.word	0x00000000
        /*0020*/ 	.short	0x0000
        /*0022*/ 	.short	0x0000
        /*0024*/ 	.byte	0x00, 0xf0, 0x61, 0x00


	//----- nvinfo : EIATTR_SPARSE_MMA_MASK
	.align		4
.L_52:
        /*0028*/ 	.byte	0x03, 0x50
        /*002a*/ 	.short	0x0000


	//----- nvinfo : EIATTR_MAXREG_COUNT
	.align		4
        /*002c*/ 	.byte	0x03, 0x1b
        /*002e*/ 	.short	0x00ff


	//----- nvinfo : EIATTR_MERCURY_ISA_VERSION
	.align		4
        /*0030*/ 	.byte	0x03, 0x5f
        /*0032*/ 	.short	0x0101


	//----- nvinfo : EIATTR_VRC_CTA_INIT_COUNT
	.align		4
        /*0034*/ 	.byte	0x02, 0x4a
	.zero		1
	.zero		1


	//----- nvinfo : EIATTR_EXIT_INSTR_OFFSETS
	.align		4
        /*0038*/ 	.byte	0x04, 0x1c
        /*003a*/ 	.short	(.L_54 - .L_53)


	//   ....[0]....
.L_53:
        /*003c*/ 	.word	0x00000470


	//----- nvinfo : EIATTR_CRS_STACK_SIZE
	.align		4
.L_54:
        /*0040*/ 	.byte	0x04, 0x1e
        /*0042*/ 	.short	(.L_56 - .L_55)
.L_55:
        /*0044*/ 	.word	0x00000000


	//----- nvinfo : EIATTR_CBANK_PARAM_SIZE
	.align		4
.L_56:
        /*0048*/ 	.byte	0x03, 0x19
        /*004a*/ 	.short	0x0020


	//----- nvinfo : EIATTR_PARAM_CBANK
	.align		4
        /*004c*/ 	.byte	0x04, 0x0a
        /*004e*/ 	.short	(.L_58 - .L_57)
	.align		4
.L_57:
        /*0050*/ 	.word	index@(.nv.constant0._Z11inizializza14configurazioneP17curandStateXORWOW)
        /*0054*/ 	.short	0x0380
        /*0056*/ 	.short	0x0020


	//----- nvinfo : EIATTR_SW_WAR
	.align		4
.L_58:
        /*0058*/ 	.byte	0x04, 0x36
        /*005a*/ 	.short	(.L_60 - .L_59)
.L_59:
        /*005c*/ 	.word	0x00000008
.L_60:


//--------------------- .nv.info._Z19setup_random_kernelP17curandStateXORWOW --------------------------
	.section	.nv.info._Z19setup_random_kernelP17curandStateXORWOW,"",@"SHT_CUDA_INFO"
	.sectionflags	@""
	.align	4


	//----- nvinfo : EIATTR_CUDA_API_VERSION
	.align		4
        /*0000*/ 	.byte	0x04, 0x37
        /*0002*/ 	.short	(.L_62 - .L_61)
.L_61:
        /*0004*/ 	.word	0x00000082


	//----- nvinfo : EIATTR_KPARAM_INFO
	.align		4
.L_62:
        /*0008*/ 	.byte	0x04, 0x17
        /*000a*/ 	.short	(.L_64 - .L_63)
.L_63:
        /*000c*/ 	.word	0x00000000
        /*0010*/ 	.short	0x0000
        /*0012*/ 	.short	0x0000
        /*0014*/ 	.byte	0x00, 0xf5, 0x21, 0x00


	//----- nvinfo : EIATTR_SPARSE_MMA_MASK
	.align		4
.L_64:
        /*0018*/ 	.byte	0x03, 0x50
        /*001a*/ 	.short	0x0000


	//----- nvinfo : EIATTR_MAXREG_COUNT
	.align		4
        /*001c*/ 	.byte	0x03, 0x1b
        /*001e*/ 	.short	0x00ff


	//----- nvinfo : EIATTR_MERCURY_ISA_VERSION
	.align		4
        /*0020*/ 	.byte	0x03, 0x5f
        /*0022*/ 	.short	0x0101


	//----- nvinfo : EIATTR_VRC_CTA_INIT_COUNT
	.align		4
        /*0024*/ 	.byte	0x02, 0x4a
	.zero		1
	.zero		1


	//----- nvinfo : EIATTR_EXIT_INSTR_OFFSETS
	.align		4
        /*0028*/ 	.byte	0x04, 0x1c
        /*002a*/ 	.short	(.L_66 - .L_65)


	//   ....[0]....
.L_65:
        /*002c*/ 	.word	0x00000e80


	//----- nvinfo : EIATTR_CRS_STACK_SIZE
	.align		4
.L_66:
        /*0030*/ 	.byte	0x04, 0x1e
        /*0032*/ 	.short	(.L_68 - .L_67)
.L_67:
        /*0034*/ 	.word	0x00000000


	//----- nvinfo : EIATTR_CBANK_PARAM_SIZE
	.align		4
.L_68:
        /*0038*/ 	.byte	0x03, 0x19
        /*003a*/ 	.short	0x0008


	//----- nvinfo : EIATTR_PARAM_CBANK
	.align		4
        /*003c*/ 	.byte	0x04, 0x0a
        /*003e*/ 	.short	(.L_70 - .L_69)
	.align		4
.L_69:
        /*0040*/ 	.word	index@(.nv.constant0._Z19setup_random_kernelP17curandStateXORWOW)
        /*0044*/ 	.short	0x0380
        /*0046*/ 	.short	0x0008


	//----- nvinfo : EIATTR_SW_WAR
	.align		4
.L_70:
        /*0048*/ 	.byte	0x04, 0x36
        /*004a*/ 	.short	(.L_72 - .L_71)
.L_71:
        /*004c*/ 	.word	0x00000008
.L_72:


//--------------------- .nv.callgraph             --------------------------
	.section	.nv.callgraph,"",@"SHT_CUDA_CALLGRAPH"
	.align	4
	.sectionentsize	8
	.align		4
        /*0000*/ 	.word	0x00000000
	.align		4
        /*0004*/ 	.word	0xffffffff
	.align		4
        /*0008*/ 	.word	0x00000000
	.align		4
        /*000c*/ 	.word	0xfffffffe
	.align		4
        /*0010*/ 	.word	0x00000000
	.align		4
        /*0014*/ 	.word	0xfffffffd
	.align		4
        /*0018*/ 	.word	0x00000000
	.align		4
        /*001c*/ 	.word	0xfffffffc


//--------------------- .nv.constant4             --------------------------
	.section	.nv.constant4,"a",@progbits
	.align	8
	.align		8
.nv.constant4:
        /*0000*/ 	.dword	precalc_xorwow_matrix
	.align		8
        /*0008*/ 	.dword	precalc_xorwow_offset_matrix
	.align		8
        /*0010*/ 	.dword	mrg32k3aM1
	.align		8
        /*0018*/ 	.dword	mrg32k3aM2
	.align		8
        /*0020*/ 	.dword	mrg32k3aM1SubSeq
	.align		8
        /*0028*/ 	.dword	mrg32k3aM2SubSeq
	.align		8
        /*0030*/ 	.dword	mrg32k3aM1Seq
	.align		8
        /*0038*/ 	.dword	mrg32k3aM2Seq


//--------------------- .nv.constant3             --------------------------
	.section	.nv.constant3,"a",@progbits
	.align	8
.nv.constant3:
	.type		__cr_lgamma_table,@object
	.size		__cr_lgamma_table,(.L_8 - __cr_lgamma_table)
__cr_lgamma_table:
        /*0000*/ 	.byte	0x00, 0x00, 0x00, 0x00, 0x00, 0x00, 0x00, 0x00, 0x00, 0x00, 0x00, 0x00, 0x00, 0x00, 0x00, 0x00
        /*0010*/ 	.byte	0xef, 0x39, 0xfa, 0xfe, 0x42, 0x2e, 0xe6, 0x3f, 0x02, 0x20, 0x2a, 0xfa, 0x0b, 0xab, 0xfc, 0x3f
        /*0020*/ 	.byte	0xf9, 0x2c, 0x92, 0x7c, 0xa7, 0x6c, 0x09, 0x40, 0xc9, 0x79, 0x44, 0x3c, 0x64, 0x26, 0x13, 0x40
        /*0030*/ 	.byte	0xca, 0x01, 0xcf, 0x3a, 0x27, 0x51, 0x1a, 0x40, 0x30, 0xcc, 0x2d, 0xf3, 0xe1, 0x0c, 0x21, 0x40
        /*0040*/ 	.byte	0x0d, 0xb7, 0xfc, 0x82, 0x8e, 0x35, 0x25, 0x40
.L_8:


//--------------------- .text._Z6evolvi14configurazioneP17curandStateXORWOW --------------------------
	.section	.text._Z6evolvi14configurazioneP17curandStateXORWOW,"ax",@progbits
	.align	128
        .global         _Z6evolvi14configurazioneP17curandStateXORWOW
        .type           _Z6evolvi14configurazioneP17curandStateXORWOW,@function
        .size           _Z6evolvi14configurazioneP17curandStateXORWOW,(.L_x_61 - _Z6evolvi14configurazioneP17curandStateXORWOW)
        .other          _Z6evolvi14configurazioneP17curandStateXORWOW,@"STO_CUDA_ENTRY STV_DEFAULT"
_Z6evolvi14configurazioneP17curandStateXORWOW:
.text._Z6evolvi14configurazioneP17curandStateXORWOW:
[----:B------:R-:W-:Y:S01]  /*0000*/  LDC R1, c[0x0][0x37c] ;  /* 0x0000df00ff017b82 */ /* 0x000fe20000000800 */
[----:B------:R-:W0:Y:S07]  /*0010*/  S2R R6, SR_TID.X ;  /* 0x0000000000067919 */ /* 0x000e2e0000002100 */
[----:B------:R-:W0:Y:S01]  /*0020*/  S2UR UR6, SR_CTAID.X ;  /* 0x00000000000679c3 */ /* 0x000e220000002500 */
[----:B------:R-:W1:Y:S07]  /*0030*/  LDCU.64 UR4, c[0x0][0x358] ;  /* 0x00006b00ff0477ac */ /* 0x000e6e0008000a00 */
[----:B------:R-:W0:Y:S08]  /*0040*/  LDC R7, c[0x0][0x360] ;  /* 0x0000d800ff077b82 */ /* 0x000e300000000800 */
[----:B------:R-:W2:Y:S08]  /*0050*/  LDC.64 R4, c[0x0][0x398] ;  /* 0x0000e600ff047b82 */ /* 0x000eb00000000a00 */
[----:B------:R-:W3:Y:S01]  /*0060*/  LDC.64 R2, c[0x0][0x380] ;  /* 0x0000e000ff027b82 */ /* 0x000ee20000000a00 */
[----:B0-----:R-:W-:-:S04]  /*0070*/  IMAD R6, R7, UR6, R6 ;  /* 0x0000000607067c24 */ /* 0x001fc8000f8e0206 */
[----:B--2---:R-:W-:-:S05]  /*0080*/  IMAD.WIDE R4, R6, 0x30, R4 ;  /* 0x0000003006047825 */ /* 0x004fca00078e0204 */
[----:B-1----:R-:W2:Y:S01]  /*0090*/  LDG.E R0, desc[UR4][R4.64+0x18] ;  /* 0x0000180404007981 */ /* 0x002ea2000c1e1900 */
[----:B---3--:R-:W-:-:S05]  /*00a0*/  IMAD.WIDE R2, R6, 0x8, R2 ;  /* 0x0000000806027825 */ /* 0x008fca00078e0202 */
[----:B------:R-:W3:Y:S01]  /*00b0*/  LDG.E R7, desc[UR4][R2.64] ;  /* 0x0000000402077981 */ /* 0x000ee2000c1e1900 */
[----:B------:R-:W-:Y:S01]  /*00c0*/  BSSY.RECONVERGENT B0, `(.L_x_0) ;  /* 0x0000053000007945 */ /* 0x000fe20003800200 */
[----:B--2---:R-:W-:Y:S01]  /*00d0*/  ISETP.NE.AND P0, PT, R0, 0x1, PT ;  /* 0x000000010000780c */ /* 0x004fe20003f05270 */
[----:B---3--:R-:W-:-:S12]  /*00e0*/  FFMA R7, R7, -0.0099999997764825820923, R7 ;  /* 0xbc23d70a07077823 */ /* 0x008fd80000000007 */
[----:B------:R-:W-:Y:S05]  /*00f0*/  @!P0 BRA `(.L_x_1) ;  /* 0x0000000400348947 */ /* 0x000fea0003800000 */
[----:B------:R-:W2:Y:S04]  /*0100*/  LDG.E.64 R12, desc[UR4][R4.64] ;  /* 0x00000004040c7981 */ /* 0x000ea8000c1e1b00 */
[----:B------:R-:W3:Y:S04]  /*0110*/  LDG.E.64 R8, desc[UR4][R4.64+0x10] ;  /* 0x0000100404087981 */ /* 0x000ee8000c1e1b00 */
[----:B------:R-:W4:Y:S01]  /*0120*/  LDG.E.64 R10, desc[UR4][R4.64+0x8] ;  /* 0x00000804040a7981 */ /* 0x000f22000c1e1b00 */
[----:B------:R-:W-:Y:S01]  /*0130*/  IMAD.MOV.U32 R16, RZ, RZ, 0x3e055027 ;  /* 0x3e055027ff107424 */ /* 0x000fe200078e00ff */
[----:B------:R-:W-:Y:S01]  /*0140*/  MOV R19, 0x7f800000 ;  /* 0x7f80000000137802 */ /* 0x000fe20000000f00 */
[----:B------:R-:W-:Y:S01]  /*0150*/  BSSY.RECONVERGENT B1, `(.L_x_2) ;  /* 0x000003e000017945 */ /* 0x000fe20003800200 */
[----:B--2---:R-:W-:-:S04]  /*0160*/  SHF.R.U32.HI R0, RZ, 0x2, R13 ;  /* 0x00000002ff007819 */ /* 0x004fc8000001160d */
[----:B------:R-:W-:Y:S01]  /*0170*/  LOP3.LUT R0, R0, R13, RZ, 0x3c, !PT ;  /* 0x0000000d00007212 */ /* 0x000fe200078e3cff */
[----:B---3--:R0:W-:Y:S01]  /*0180*/  STG.E.64 desc[UR4][R4.64+0x8], R8 ;  /* 0x0000080804007986 */ /* 0x0081e2000c101b04 */
[----:B------:R-:W-:Y:S02]  /*0190*/  SHF.L.U32 R13, R9, 0x4, RZ ;  /* 0x00000004090d7819 */ /* 0x000fe400000006ff */
[----:B----4-:R-:W-:Y:S01]  /*01a0*/  SHF.R.U32.HI R15, RZ, 0x2, R10 ;  /* 0x00000002ff0f7819 */ /* 0x010fe2000001160a */
[----:B------:R-:W-:-:S03]  /*01b0*/  IMAD.SHL.U32 R14, R0, 0x2, RZ ;  /* 0x00000002000e7824 */ /* 0x000fc600078e00ff */
[----:B------:R-:W-:Y:S02]  /*01c0*/  LOP3.LUT R15, R15, R10, RZ, 0x3c, !PT ;  /* 0x0000000a0f0f7212 */ /* 0x000fe400078e3cff */
[----:B------:R-:W-:Y:S01]  /*01d0*/  LOP3.LUT R14, R0, R14, R13, 0x96, !PT ;  /* 0x0000000e000e7212 */ /* 0x000fe200078e960d */
[----:B------:R-:W-:-:S03]  /*01e0*/  HFMA2 R13, -RZ, RZ, 0.1171875, 0 ;  /* 0x2f800000ff0d7431 */ /* 0x000fc600000001ff */
[----:B------:R-:W-:-:S04]  /*01f0*/  LOP3.LUT R14, R14, R9, RZ, 0x3c, !PT ;  /* 0x000000090e0e7212 */ /* 0x000fc800078e3cff */
[----:B------:R-:W-:Y:S01]  /*0200*/  IADD3 R0, PT, PT, R12, 0x587c5, R14 ;  /* 0x000587c50c007810 */ /* 0x000fe20007ffe00e */
[----:B------:R-:W-:-:S03]  /*0210*/  IMAD.SHL.U32 R10, R14, 0x10, RZ ;  /* 0x000000100e0a7824 */ /* 0x000fc600078e00ff */
[----:B------:R-:W-:-:S05]  /*0220*/  I2FP.F32.U32 R0, R0 ;  /* 0x0000000000007245 */ /* 0x000fca0000201000 */
[----:B------:R-:W-:-:S05]  /*0230*/  FFMA R0, R0, R13, 1.1641532182693481445e-10 ;  /* 0x2f00000000007423 */ /* 0x000fca000000000d */
[----:B------:R-:W-:-:S13]  /*0240*/  FSETP.GEU.AND P0, PT, R0, 1.175494350822287508e-38, PT ;  /* 0x008000000000780b */ /* 0x000fda0003f0e000 */
[----:B------:R-:W-:-:S04]  /*0250*/  @!P0 FMUL R0, R0, 8388608 ;  /* 0x4b00000000008820 */ /* 0x000fc80000400000 */
[----:B------:R-:W-:-:S05]  /*0260*/  VIADD R13, R0, 0xc0d55555 ;  /* 0xc0d55555000d7836 */ /* 0x000fca0000000000 */
[----:B------:R-:W-:-:S04]  /*0270*/  LOP3.LUT R17, R13, 0xff800000, RZ, 0xc0, !PT ;  /* 0xff8000000d117812 */ /* 0x000fc800078ec0ff */
[-C--:B------:R-:W-:Y:S02]  /*0280*/  IADD3 R13, PT, PT, R0, -R17.reuse, RZ ;  /* 0x80000011000d7210 */ /* 0x080fe40007ffe0ff */
[----:B------:R-:W-:-:S03]  /*0290*/  I2FP.F32.S32 R17, R17 ;  /* 0x0000001100117245 */ /* 0x000fc60000201400 */
[----:B------:R-:W-:-:S04]  /*02a0*/  FADD R13, R13, -1 ;  /* 0xbf8000000d0d7421 */ /* 0x000fc80000000000 */
[----:B------:R-:W-:-:S04]  /*02b0*/  FFMA R16, R13, -R16, 0.14084610342979431152 ;  /* 0x3e1039f60d107423 */ /* 0x000fc80000000810 */
[----:B------:R-:W-:-:S04]  /*02c0*/  FFMA R16, R13, R16, -0.12148627638816833496 ;  /* 0xbdf8cdcc0d107423 */ /* 0x000fc80000000010 */
[----:B------:R-:W-:-:S04]  /*02d0*/  FFMA R16, R13, R16, 0.13980610668659210205 ;  /* 0x3e0f29550d107423 */ /* 0x000fc80000000010 */
[----:B------:R-:W-:-:S04]  /*02e0*/  FFMA R16, R13, R16, -0.16684235632419586182 ;  /* 0xbe2ad8b90d107423 */ /* 0x000fc80000000010 */
[----:B------:R-:W-:-:S04]  /*02f0*/  FFMA R16, R13, R16, 0.20012299716472625732 ;  /* 0x3e4ced0b0d107423 */ /* 0x000fc80000000010 */
[----:B------:R-:W-:-:S04]  /*0300*/  FFMA R16, R13, R16, -0.24999669194221496582 ;  /* 0xbe7fff220d107423 */ /* 0x000fc80000000010 */
[----:B------:R-:W-:-:S04]  /*0310*/  FFMA R16, R13, R16, 0.33333182334899902344 ;  /* 0x3eaaaa780d107423 */ /* 0x000fc80000000010 */
[C---:B------:R-:W-:Y:S01]  /*0320*/  FFMA R18, R13.reuse, R16, -0.5 ;  /* 0xbf0000000d127423 */ /* 0x040fe20000000010 */
[----:B------:R-:W-:Y:S02]  /*0330*/  FSEL R16, RZ, -23, P0 ;  /* 0xc1b80000ff107808 */ /* 0x000fe40000000000 */
[----:B------:R-:W-:Y:S01]  /*0340*/  ISETP.GT.U32.AND P0, PT, R0, 0x7f7fffff, PT ;  /* 0x7f7fffff0000780c */ /* 0x000fe20003f04070 */
[----:B------:R-:W-:Y:S02]  /*0350*/  FMUL R18, R13, R18 ;  /* 0x000000120d127220 */ /* 0x000fe40000400000 */
[----:B------:R-:W-:Y:S02]  /*0360*/  FFMA R16, R17, 1.1920928955078125e-07, R16 ;  /* 0x3400000011107823 */ /* 0x000fe40000000010 */
[----:B------:R-:W-:Y:S01]  /*0370*/  FFMA R17, R13, R18, R13 ;  /* 0x000000120d117223 */ /* 0x000fe2000000000d */
[----:B------:R-:W-:-:S03]  /*0380*/  SHF.L.U32 R13, R15, 0x1, RZ ;  /* 0x000000010f0d7819 */ /* 0x000fc600000006ff */
[----:B------:R-:W-:Y:S01]  /*0390*/  FFMA R16, R16, 0.69314718246459960938, R17 ;  /* 0x3f31721810107823 */ /* 0x000fe20000000011 */
[----:B------:R-:W-:Y:S01]  /*03a0*/  LOP3.LUT R15, R15, R13, R10, 0x96, !PT ;  /* 0x0000000d0f0f7212 */ /* 0x000fe200078e960a */
[----:B------:R-:W-:Y:S02]  /*03b0*/  VIADD R10, R12, 0xb0f8a ;  /* 0x000b0f8a0c0a7836 */ /* 0x000fe40000000000 */
[----:B------:R-:W-:Y:S02]  /*03c0*/  HFMA2 R17, -RZ, RZ, 0.1495361328125, 0.0004794597625732421875 ;  /* 0x30c90fdbff117431 */ /* 0x000fe400000001ff */
[C---:B------:R-:W-:Y:S01]  /*03d0*/  @P0 FFMA R16, R0.reuse, R19, +INF ;  /* 0x7f80000000100423 */ /* 0x040fe20000000013 */
[----:B------:R-:W-:Y:S02]  /*03e0*/  FSETP.NEU.AND P0, PT, R0, RZ, PT ;  /* 0x000000ff0000720b */ /* 0x000fe40003f0d000 */
[----:B------:R-:W-:Y:S01]  /*03f0*/  LOP3.LUT R15, R15, R14, RZ, 0x3c, !PT ;  /* 0x0000000e0f0f7212 */ /* 0x000fe200078e3cff */
[----:B------:R-:W-:Y:S01]  /*0400*/  FMUL R16, R16, -2 ;  /* 0xc000000010107820 */ /* 0x000fe20000400000 */
[----:B------:R0:W-:Y:S03]  /*0410*/  STG.E.64 desc[UR4][R4.64], R10 ;  /* 0x0000000a04007986 */ /* 0x0001e6000c101b04 */
[----:B------:R-:W-:Y:S01]  /*0420*/  IMAD.IADD R0, R15, 0x1, R10 ;  /* 0x000000010f007824 */ /* 0x000fe200078e020a */
[----:B------:R-:W-:Y:S01]  /*0430*/  FSEL R12, R16, +INF , P0 ;  /* 0x7f800000100c7808 */ /* 0x000fe20000000000 */
[----:B------:R0:W-:Y:S03]  /*0440*/  STG.E.64 desc[UR4][R4.64+0x10], R14 ;  /* 0x0000100e04007986 */ /* 0x0001e6000c101b04 */
[----:B------:R-:W-:Y:S01]  /*0450*/  IADD3 R16, PT, PT, R12, -0xd000000, RZ ;  /* 0xf30000000c107810 */ /* 0x000fe20007ffe0ff */
[----:B------:R0:W1:Y:S01]  /*0460*/  MUFU.RSQ R13, R12 ;  /* 0x0000000c000d7308 */ /* 0x0000620000001400 */
[----:B------:R-:W-:-:S02]  /*0470*/  I2FP.F32.U32 R0, R0 ;  /* 0x0000000000007245 */ /* 0x000fc40000201000 */
[----:B------:R-:W-:-:S03]  /*0480*/  ISETP.GT.U32.AND P0, PT, R16, 0x727fffff, PT ;  /* 0x727fffff1000780c */ /* 0x000fc60003f04070 */
[----:B------:R-:W-:-:S10]  /*0490*/  FFMA R16, R0, R17, 7.314590599882819788e-10 ;  /* 0x30490fdb00107423 */ /* 0x000fd40000000011 */
[----:B0-----:R-:W-:Y:S05]  /*04a0*/  @!P0 BRA `(.L_x_3) ;  /* 0x0000000000108947 */ /* 0x001fea0003800000 */
[----:B------:R-:W-:Y:S01]  /*04b0*/  IMAD.MOV.U32 R0, RZ, RZ, R12 ;  /* 0x000000ffff007224 */ /* 0x000fe200078e000c */
[----:B------:R-:W-:-:S07]  /*04c0*/  MOV R17, 0x4e0 ;  /* 0x000004e000117802 */ /* 0x000fce0000000f00 */
[----:B-1----:R-:W-:Y:S05]  /*04d0*/  CALL.REL.NOINC `($__internal_0_$__cuda_sm20_sqrt_rn_f32_slowpath) ;  /* 0x0000001000247944 */ /* 0x002fea0003c00000 */
[----:B------:R-:W-:Y:S05]  /*04e0*/  BRA `(.L_x_4) ;  /* 0x0000000000107947 */ /* 0x000fea0003800000 */
.L_x_3:
[----:B-1----:R-:W-:Y:S01]  /*04f0*/  FMUL.FTZ R9, R12, R13 ;  /* 0x0000000d0c097220 */ /* 0x002fe20000410000 */
[----:B------:R-:W-:-:S03]  /*0500*/  FMUL.FTZ R13, R13, 0.5 ;  /* 0x3f0000000d0d7820 */ /* 0x000fc60000410000 */
[----:B------:R-:W-:-:S04]  /*0510*/  FFMA R0, -R9, R9, R12 ;  /* 0x0000000909007223 */ /* 0x000fc8000000010c */
[----:B------:R-:W-:-:S07]  /*0520*/  FFMA R0, R0, R13, R9 ;  /* 0x0000000d00007223 */ /* 0x000fce0000000009 */
.L_x_4:
[----:B------:R-:W-:Y:S05]  /*0530*/  BSYNC.RECONVERGENT B1 ;  /* 0x0000000000017941 */ /* 0x000fea0003800200 */
.L_x_2:
[----:B------:R-:W-:Y:S01]  /*0540*/  FMUL.RZ R16, R16, 0.15915493667125701904 ;  /* 0x3e22f98310107820 */ /* 0x000fe2000040c000 */
[----:B------:R-:W-:-:S03]  /*0550*/  MOV R13, 0x1 ;  /* 0x00000001000d7802 */ /* 0x000fc60000000f00 */
[----:B------:R-:W0:Y:S02]  /*0560*/  MUFU.COS R9, R16 ;  /* 0x0000001000097308 */ /* 0x000e240000000000 */
[----:B------:R1:W-:Y:S01]  /*0570*/  STG.E desc[UR4][R4.64+0x18], R13 ;  /* 0x0000180d04007986 */ /* 0x0003e2000c101904 */
[----:B0-----:R-:W-:-:S05]  /*0580*/  FMUL R11, R9, R0 ;  /* 0x00000000090b7220 */ /* 0x001fca0000400000 */
[----:B------:R-:W0:Y:S01]  /*0590*/  MUFU.SIN R9, R16 ;  /* 0x0000001000097308 */ /* 0x000e220000000400 */
[----:B------:R1:W-:Y:S01]  /*05a0*/  STG.E desc[UR4][R4.64+0x20], R11 ;  /* 0x0000200b04007986 */ /* 0x0003e2000c101904 */
[----:B0-----:R-:W-:Y:S01]  /*05b0*/  FMUL R0, R9, R0 ;  /* 0x0000000009007220 */ /* 0x001fe20000400000 */
[----:B-1----:R-:W-:Y:S06]  /*05c0*/  BRA `(.L_x_5) ;  /* 0x0000000000087947 */ /* 0x002fec0003800000 */
.L_x_1:
[----:B------:R0:W5:Y:S04]  /*05d0*/  LDG.E R0, desc[UR4][R4.64+0x20] ;  /* 0x0000200404007981 */ /* 0x000168000c1e1900 */
[----:B------:R0:W-:Y:S02]  /*05e0*/  STG.E desc[UR4][R4.64+0x18], RZ ;  /* 0x000018ff04007986 */ /* 0x0001e4000c101904 */
.L_x_5:
[----:B------:R-:W-:Y:S05]  /*05f0*/  BSYNC.RECONVERGENT B0 ;  /* 0x0000000000007941 */ /* 0x000fea0003800200 */
.L_x_0:
[----:B-----5:R-:W1:Y:S01]  /*0600*/  F2F.F64.F32 R8, R0 ;  /* 0x0000000000087310 */ /* 0x020e620000201800 */
[----:B------:R-:W-:Y:S01]  /*0610*/  UMOV UR6, 0x667f3bcd ;  /* 0x667f3bcd00067882 */ /* 0x000fe20000000000 */
[----:B------:R-:W-:Y:S01]  /*0620*/  UMOV UR7, 0x3ff6a09e ;  /* 0x3ff6a09e00077882 */ /* 0x000fe20000000000 */
[----:B------:R-:W2:Y:S05]  /*0630*/  LDG.E R14, desc[UR4][R2.64+0x4] ;  /* 0x00000404020e7981 */ /* 0x000eaa000c1e1900 */
[----:B------:R-:W3:Y:S01]  /*0640*/  F2F.F64.F32 R10, R7 ;  /* 0x00000007000a7310 */ /* 0x000ee20000201800 */
[----:B-1----:R-:W-:Y:S01]  /*0650*/  DMUL R8, R8, UR6 ;  /* 0x0000000608087c28 */ /* 0x002fe20008000000 */
[----:B------:R-:W-:Y:S01]  /*0660*/  UMOV UR6, 0xa0000000 ;  /* 0xa000000000067882 */ /* 0x000fe20000000000 */
[----:B------:R-:W-:-:S06]  /*0670*/  UMOV UR7, 0x3fb99999 ;  /* 0x3fb9999900077882 */ /* 0x000fcc0000000000 */
[----:B---3--:R-:W-:-:S10]  /*0680*/  DFMA R8, R8, UR6, R10 ;  /* 0x0000000608087c2b */ /* 0x008fd4000800000a */
[----:B------:R-:W1:Y:S02]  /*0690*/  F2F.F32.F64 R9, R8 ;  /* 0x0000000800097310 */ /* 0x000e640000301000 */
[----:B-1----:R1:W-:Y:S04]  /*06a0*/  STG.E desc[UR4][R2.64], R9 ;  /* 0x0000000902007986 */ /* 0x0023e8000c101904 */
[----:B------:R-:W3:Y:S01]  /*06b0*/  LDG.E R10, desc[UR4][R4.64+0x18] ;  /* 0x00001804040a7981 */ /* 0x000ee2000c1e1900 */
[----:B------:R-:W-:Y:S01]  /*06c0*/  BSSY.RECONVERGENT B0, `(.L_x_6) ;  /* 0x0000053000007945 */ /* 0x000fe20003800200 */
[----:B--2---:R-:W-:Y:S01]  /*06d0*/  FFMA R14, R14, -0.0099999997764825820923, R14 ;  /* 0xbc23d70a0e0e7823 */ /* 0x004fe2000000000e */
[----:B---3--:R-:W-:-:S13]  /*06e0*/  ISETP.NE.AND P0, PT, R10, 0x1, PT ;  /* 0x000000010a00780c */ /* 0x008fda0003f05270 */
[----:B-1----:R-:W-:Y:S05]  /*06f0*/  @!P0 BRA `(.L_x_7) ;  /* 0x0000000400348947 */ /* 0x002fea0003800000 */
[----:B------:R-:W2:Y:S04]  /*0700*/  LDG.E.64 R12, desc[UR4][R4.64] ;  /* 0x00000004040c7981 */ /* 0x000ea8000c1e1b00 */
[----:B------:R-:W3:Y:S04]  /*0710*/  LDG.E.64 R8, desc[UR4][R4.64+0x10] ;  /* 0x0000100404087981 */ /* 0x000ee8000c1e1b00 */
[----:B------:R-:W4:Y:S01]  /*0720*/  LDG.E.64 R10, desc[UR4][R4.64+0x8] ;  /* 0x00000804040a7981 */ /* 0x000f22000c1e1b00 */
[----:B------:R-:W-:Y:S01]  /*0730*/  MOV R18, 0x3e055027 ;  /* 0x3e05502700127802 */ /* 0x000fe20000000f00 */
[----:B------:R-:W-:Y:S01]  /*0740*/  BSSY.RECONVERGENT B1, `(.L_x_8) ;  /* 0x000003f000017945 */ /* 0x000fe20003800200 */
[----:B--2---:R-:W-:-:S04]  /*0750*/  SHF.R.U32.HI R0, RZ, 0x2, R13 ;  /* 0x00000002ff007819 */ /* 0x004fc8000001160d */
[----:B------:R-:W-:Y:S01]  /*0760*/  LOP3.LUT R0, R0, R13, RZ, 0x3c, !PT ;  /* 0x0000000d00007212 */ /* 0x000fe200078e3cff */
[----:B---3--:R-:W-:Y:S01]  /*0770*/  IMAD.SHL.U32 R7, R9, 0x10, RZ ;  /* 0x0000001009077824 */ /* 0x008fe200078e00ff */
[----:B------:R1:W-:Y:S02]  /*0780*/  STG.E.64 desc[UR4][R4.64+0x8], R8 ;  /* 0x0000080804007986 */ /* 0x0003e4000c101b04 */
[----:B------:R-:W-:-:S04]  /*0790*/  SHF.L.U32 R13, R0, 0x1, RZ ;  /* 0x00000001000d7819 */ /* 0x000fc800000006ff */
[----:B------:R-:W-:Y:S01]  /*07a0*/  LOP3.LUT R16, R0, R13, R7, 0x96, !PT ;  /* 0x0000000d00107212 */ /* 0x000fe200078e9607 */
[----:B------:R-:W-:Y:S01]  /*07b0*/  IMAD.MOV.U32 R7, RZ, RZ, 0x2f800000 ;  /* 0x2f800000ff077424 */ /* 0x000fe200078e00ff */
[----:B----4-:R-:W-:Y:S02]  /*07c0*/  SHF.R.U32.HI R13, RZ, 0x2, R10 ;  /* 0x00000002ff0d7819 */ /* 0x010fe4000001160a */
[----:B------:R-:W-:Y:S02]  /*07d0*/  LOP3.LUT R16, R16, R9, RZ, 0x3c, !PT ;  /* 0x0000000910107212 */ /* 0x000fe400078e3cff */
[----:B------:R-:W-:Y:S02]  /*07e0*/  LOP3.LUT R13, R13, R10, RZ, 0x3c, !PT ;  /* 0x0000000a0d0d7212 */ /* 0x000fe400078e3cff */
[----:B------:R-:W-:Y:S02]  /*07f0*/  IADD3 R0, PT, PT, R12, 0x587c5, R16 ;  /* 0x000587c50c007810 */ /* 0x000fe40007ffe010 */
[----:B------:R-:W-:-:S02]  /*0800*/  SHF.L.U32 R10, R16, 0x4, RZ ;  /* 0x00000004100a7819 */ /* 0x000fc400000006ff */
[----:B------:R-:W-:-:S05]  /*0810*/  I2FP.F32.U32 R0, R0 ;  /* 0x0000000000007245 */ /* 0x000fca0000201000 */
[----:B------:R-:W-:-:S05]  /*0820*/  FFMA R0, R0, R7, 1.1641532182693481445e-10 ;  /* 0x2f00000000007423 */ /* 0x000fca0000000007 */
[----:B------:R-:W-:-:S04]  /*0830*/  FSETP.GEU.AND P0, PT, R0, 1.175494350822287508e-38, PT ;  /* 0x008000000000780b */ /* 0x000fc80003f0e000 */
[----:B------:R-:W-:-:S09]  /*0840*/  FSEL R15, RZ, -23, P0 ;  /* 0xc1b80000ff0f7808 */ /* 0x000fd20000000000 */
[----:B------:R-:W-:-:S05]  /*0850*/  @!P0 FMUL R0, R0, 8388608 ;  /* 0x4b00000000008820 */ /* 0x000fca0000400000 */
[C---:B------:R-:W-:Y:S02]  /*0860*/  IADD3 R7, PT, PT, R0.reuse, -0x3f2aaaab, RZ ;  /* 0xc0d5555500077810 */ /* 0x040fe40007ffe0ff */
[----:B------:R-:W-:Y:S02]  /*0870*/  ISETP.GT.U32.AND P0, PT, R0, 0x7f7fffff, PT ;  /* 0x7f7fffff0000780c */ /* 0x000fe40003f04070 */
[----:B------:R-:W-:-:S05]  /*0880*/  LOP3.LUT R17, R7, 0xff800000, RZ, 0xc0, !PT ;  /* 0xff80000007117812 */ /* 0x000fca00078ec0ff */
[----:B------:R-:W-:-:S04]  /*0890*/  IMAD.IADD R7, R0, 0x1, -R17 ;  /* 0x0000000100077824 */ /* 0x000fc800078e0a11 */
        /* <DEDUP_REMOVED lines=9> */
[----:B------:R-:W-:Y:S01]  /*0930*/  I2FP.F32.S32 R18, R17 ;  /* 0x0000001100127245 */ /* 0x000fe20000201400 */
[----:B------:R-:W-:Y:S02]  /*0940*/  IMAD.MOV.U32 R17, RZ, RZ, 0x7f800000 ;  /* 0x7f800000ff117424 */ /* 0x000fe400078e00ff */
[C---:B------:R-:W-:Y:S02]  /*0950*/  FMUL R20, R7.reuse, R20 ;  /* 0x0000001407147220 */ /* 0x040fe40000400000 */
[----:B------:R-:W-:Y:S02]  /*0960*/  FFMA R15, R18, 1.1920928955078125e-07, R15 ;  /* 0x34000000120f7823 */ /* 0x000fe4000000000f */
[----:B------:R-:W-:Y:S01]  /*0970*/  FFMA R20, R7, R20, R7 ;  /* 0x0000001407147223 */ /* 0x000fe20000000007 */
[----:B------:R-:W-:-:S03]  /*0980*/  IMAD.SHL.U32 R7, R13, 0x2, RZ ;  /* 0x000000020d077824 */ /* 0x000fc600078e00ff */
[----:B------:R-:W-:Y:S01]  /*0990*/  FFMA R15, R15, 0.69314718246459960938, R20 ;  /* 0x3f3172180f0f7823 */ /* 0x000fe20000000014 */
[C---:B------:R-:W-:Y:S01]  /*09a0*/  @P0 FFMA R15, R0.reuse, R17, +INF ;  /* 0x7f800000000f0423 */ /* 0x040fe20000000011 */
[----:B------:R-:W-:Y:S02]  /*09b0*/  LOP3.LUT R7, R13, R7, R10, 0x96, !PT ;  /* 0x000000070d077212 */ /* 0x000fe400078e960a */
[----:B------:R-:W-:Y:S01]  /*09c0*/  FSETP.NEU.AND P0, PT, R0, RZ, PT ;  /* 0x000000ff0000720b */ /* 0x000fe20003f0d000 */
[----:B------:R-:W-:Y:S01]  /*09d0*/  FMUL R15, R15, -2 ;  /* 0xc00000000f0f7820 */ /* 0x000fe20000400000 */
[----:B------:R-:W-:Y:S02]  /*09e0*/  IADD3 R10, PT, PT, R12, 0xb0f8a, RZ ;  /* 0x000b0f8a0c0a7810 */ /* 0x000fe40007ffe0ff */
[----:B------:R-:W-:Y:S02]  /*09f0*/  LOP3.LUT R17, R7, R16, RZ, 0x3c, !PT ;  /* 0x0000001007117212 */ /* 0x000fe400078e3cff */
[----:B------:R-:W-:Y:S01]  /*0a00*/  FSEL R15, R15, +INF , P0 ;  /* 0x7f8000000f0f7808 */ /* 0x000fe20000000000 */
[----:B------:R1:W-:Y:S01]  /*0a10*/  STG.E.64 desc[UR4][R4.64], R10 ;  /* 0x0000000a04007986 */ /* 0x0003e2000c101b04 */
[----:B------:R-:W-:-:S02]  /*0a20*/  IADD3 R0, PT, PT, R17, R10, RZ ;  /* 0x0000000a11007210 */ /* 0x000fc40007ffe0ff */
[----:B------:R1:W2:Y:S01]  /*0a30*/  MUFU.RSQ R12, R15 ;  /* 0x0000000f000c7308 */ /* 0x0002a20000001400 */
[----:B------:R1:W-:Y:S01]  /*0a40*/  STG.E.64 desc[UR4][R4.64+0x10], R16 ;  /* 0x0000101004007986 */ /* 0x0003e2000c101b04 */
[----:B------:R-:W-:Y:S01]  /*0a50*/  VIADD R7, R15, 0xf3000000 ;  /* 0xf30000000f077836 */ /* 0x000fe20000000000 */
[----:B------:R-:W-:-:S04]  /*0a60*/  I2FP.F32.U32 R0, R0 ;  /* 0x0000000000007245 */ /* 0x000fc80000201000 */
[----:B------:R-:W-:Y:S02]  /*0a70*/  ISETP.GT.U32.AND P0, PT, R7, 0x727fffff, PT ;  /* 0x727fffff0700780c */ /* 0x000fe40003f04070 */
[----:B------:R-:W-:-:S05]  /*0a80*/  MOV R7, 0x30c90fdb ;  /* 0x30c90fdb00077802 */ /* 0x000fca0000000f00 */
[----:B------:R-:W-:-:S06]  /*0a90*/  FFMA R7, R0, R7, 7.314590599882819788e-10 ;  /* 0x30490fdb00077423 */ /* 0x000fcc0000000007 */
[----:B-12---:R-:W-:Y:S05]  /*0aa0*/  @!P0 BRA `(.L_x_9) ;  /* 0x0000000000108947 */ /* 0x006fea0003800000 */
[----:B------:R-:W-:Y:S01]  /*0ab0*/  IMAD.MOV.U32 R0, RZ, RZ, R15 ;  /* 0x000000ffff007224 */ /* 0x000fe200078e000f */
[----:B------:R-:W-:-:S07]  /*0ac0*/  MOV R17, 0xae0 ;  /* 0x00000ae000117802 */ /* 0x000fce0000000f00 */
[----:B0-----:R-:W-:Y:S05]  /*0ad0*/  CALL.REL.NOINC `($__internal_0_$__cuda_sm20_sqrt_rn_f32_slowpath) ;  /* 0x0000000800a47944 */ /* 0x001fea0003c00000 */
[----:B------:R-:W-:Y:S05]  /*0ae0*/  BRA `(.L_x_10) ;  /* 0x0000000000107947 */ /* 0x000fea0003800000 */
.L_x_9:
[----:B------:R-:W-:Y:S01]  /*0af0*/  FMUL.FTZ R0, R15, R12 ;  /* 0x0000000c0f007220 */ /* 0x000fe20000410000 */
[----:B------:R-:W-:-:S03]  /*0b00*/  FMUL.FTZ R12, R12, 0.5 ;  /* 0x3f0000000c0c7820 */ /* 0x000fc60000410000 */
[----:B------:R-:W-:-:S04]  /*0b10*/  FFMA R15, -R0, R0, R15 ;  /* 0x00000000000f7223 */ /* 0x000fc8000000010f */
[----:B------:R-:W-:-:S07]  /*0b20*/  FFMA R0, R15, R12, R0 ;  /* 0x0000000c0f007223 */ /* 0x000fce0000000000 */
.L_x_10:
[----:B------:R-:W-:Y:S05]  /*0b30*/  BSYNC.RECONVERGENT B1 ;  /* 0x0000000000017941 */ /* 0x000fea0003800200 */
.L_x_8:
[----:B------:R-:W-:Y:S01]  /*0b40*/  FMUL.RZ R8, R7, 0.15915493667125701904 ;  /* 0x3e22f98307087820 */ /* 0x000fe2000040c000 */
[----:B------:R-:W-:-:S03]  /*0b50*/  MOV R11, 0x1 ;  /* 0x00000001000b7802 */ /* 0x000fc60000000f00 */
[----:B------:R-:W1:Y:S02]  /*0b60*/  MUFU.COS R7, R8 ;  /* 0x0000000800077308 */ /* 0x000e640000000000 */
[----:B------:R2:W-:Y:S01]  /*0b70*/  STG.E desc[UR4][R4.64+0x18], R11 ;  /* 0x0000180b04007986 */ /* 0x0005e2000c101904 */
[----:B-1----:R-:W-:-:S05]  /*0b80*/  FMUL R9, R7, R0 ;  /* 0x0000000007097220 */ /* 0x002fca0000400000 */
[----:B------:R-:W1:Y:S01]  /*0b90*/  MUFU.SIN R7, R8 ;  /* 0x0000000800077308 */ /* 0x000e620000000400 */
[----:B------:R2:W-:Y:S01]  /*0ba0*/  STG.E desc[UR4][R4.64+0x20], R9 ;  /* 0x0000200904007986 */ /* 0x0005e2000c101904 */
[----:B-1----:R-:W-:Y:S01]  /*0bb0*/  FMUL R0, R7, R0 ;  /* 0x0000000007007220 */ /* 0x002fe20000400000 */
[----:B--2---:R-:W-:Y:S06]  /*0bc0*/  BRA `(.L_x_11) ;  /* 0x0000000000087947 */ /* 0x004fec0003800000 */
.L_x_7:
[----:B------:R1:W5:Y:S04]  /*0bd0*/  LDG.E R0, desc[UR4][R4.64+0x20] ;  /* 0x0000200404007981 */ /* 0x000368000c1e1900 */
[----:B------:R1:W-:Y:S02]  /*0be0*/  STG.E desc[UR4][R4.64+0x18], RZ ;  /* 0x000018ff04007986 */ /* 0x0003e4000c101904 */
.L_x_11:
[----:B------:R-:W-:Y:S05]  /*0bf0*/  BSYNC.RECONVERGENT B0 ;  /* 0x0000000000007941 */ /* 0x000fea0003800200 */
.L_x_6:
[----:B01---5:R-:W0:Y:S01]  /*0c00*/  F2F.F64.F32 R4, R0 ;  /* 0x0000000000047310 */ /* 0x023e220000201800 */
[----:B------:R-:W-:Y:S01]  /*0c10*/  UMOV UR6, 0x667f3bcd ;  /* 0x667f3bcd00067882 */ /* 0x000fe20000000000 */
[----:B------:R-:W-:Y:S01]  /*0c20*/  UMOV UR7, 0x3ff6a09e ;  /* 0x3ff6a09e00077882 */ /* 0x000fe20000000000 */
[----:B------:R-:W1:Y:S05]  /*0c30*/  LDC.64 R8, c[0x0][0x388] ;  /* 0x0000e200ff087b82 */ /* 0x000e6a0000000a00 */
[----:B------:R-:W2:Y:S01]  /*0c40*/  F2F.F64.F32 R14, R14 ;  /* 0x0000000e000e7310 */ /* 0x000ea20000201800 */
[----:B0-----:R-:W-:Y:S01]  /*0c50*/  DMUL R4, R4, UR6 ;  /* 0x0000000604047c28 */ /* 0x001fe20008000000 */
[----:B------:R-:W-:Y:S01]  /*0c60*/  UMOV UR6, 0xa0000000 ;  /* 0xa000000000067882 */ /* 0x000fe20000000000 */
[----:B------:R-:W-:-:S06]  /*0c70*/  UMOV UR7, 0x3fb99999 ;  /* 0x3fb9999900077882 */ /* 0x000fcc0000000000 */
[----:B--2---:R-:W-:Y:S01]  /*0c80*/  DFMA R12, R4, UR6, R14 ;  /* 0x00000006040c7c2b */ /* 0x004fe2000800000e */
[----:B-1----:R-:W-:Y:S02]  /*0c90*/  IMAD.WIDE R4, R6, 0x8, R8 ;  /* 0x0000000806047825 */ /* 0x002fe400078e0208 */
[----:B------:R-:W2:Y:S07]  /*0ca0*/  LDG.E R8, desc[UR4][R2.64] ;  /* 0x0000000402087981 */ /* 0x000eae000c1e1900 */
[----:B------:R-:W0:Y:S02]  /*0cb0*/  F2F.F32.F64 R13, R12 ;  /* 0x0000000c000d7310 */ /* 0x000e240000301000 */
[----:B0-----:R0:W-:Y:S04]  /*0cc0*/  STG.E desc[UR4][R2.64+0x4], R13 ;  /* 0x0000040d02007986 */ /* 0x0011e8000c101904 */
[----:B------:R-:W3:Y:S04]  /*0cd0*/  LDG.E R0, desc[UR4][R4.64+0x4] ;  /* 0x0000040404007981 */ /* 0x000ee8000c1e1900 */
[----:B------:R-:W2:Y:S01]  /*0ce0*/  LDG.E R11, desc[UR4][R4.64] ;  /* 0x00000004040b7981 */ /* 0x000ea2000c1e1900 */
[----:B------:R-:W-:Y:S01]  /*0cf0*/  BSSY.RECONVERGENT B0, `(.L_x_12) ;  /* 0x0000013000007945 */ /* 0x000fe20003800200 */
[----:B---3--:R-:W-:Y:S01]  /*0d00*/  FFMA R9, R13, 0.0099999997764825820923, R0 ;  /* 0x3c23d70a0d097823 */ /* 0x008fe20000000000 */
[----:B--2---:R-:W-:-:S03]  /*0d10*/  FFMA R11, R8, 0.0099999997764825820923, R11 ;  /* 0x3c23d70a080b7823 */ /* 0x004fc6000000000b */
[----:B------:R-:W-:-:S04]  /*0d20*/  FMUL R0, R9, R9 ;  /* 0x0000000909007220 */ /* 0x000fc80000400000 */
[----:B------:R-:W-:Y:S01]  /*0d30*/  FFMA R7, R11, R11, R0 ;  /* 0x0000000b0b077223 */ /* 0x000fe20000000000 */
[----:B------:R0:W-:Y:S04]  /*0d40*/  STG.E desc[UR4][R4.64], R11 ;  /* 0x0000000b04007986 */ /* 0x0001e8000c101904 */
[----:B------:R0:W-:Y:S01]  /*0d50*/  STG.E desc[UR4][R4.64+0x4], R9 ;  /* 0x0000040904007986 */ /* 0x0001e2000c101904 */
[----:B------:R-:W-:Y:S01]  /*0d60*/  IADD3 R0, PT, PT, R7, -0xd000000, RZ ;  /* 0xf300000007007810 */ /* 0x000fe20007ffe0ff */
[----:B------:R0:W1:Y:S03]  /*0d70*/  MUFU.RSQ R8, R7 ;  /* 0x0000000700087308 */ /* 0x0000660000001400 */
[----:B------:R-:W-:-:S13]  /*0d80*/  ISETP.GT.U32.AND P0, PT, R0, 0x727fffff, PT ;  /* 0x727fffff0000780c */ /* 0x000fda0003f04070 */
[----:B0-----:R-:W-:Y:S05]  /*0d90*/  @!P0 BRA `(.L_x_13) ;  /* 0x0000000000108947 */ /* 0x001fea0003800000 */
[----:B------:R-:W-:Y:S01]  /*0da0*/  IMAD.MOV.U32 R0, RZ, RZ, R7 ;  /* 0x000000ffff007224 */ /* 0x000fe200078e0007 */
[----:B------:R-:W-:-:S07]  /*0db0*/  MOV R17, 0xdd0 ;  /* 0x00000dd000117802 */ /* 0x000fce0000000f00 */
[----:B-1----:R-:W-:Y:S05]  /*0dc0*/  CALL.REL.NOINC `($__internal_0_$__cuda_sm20_sqrt_rn_f32_slowpath) ;  /* 0x0000000400e87944 */ /* 0x002fea0003c00000 */
[----:B------:R-:W-:Y:S05]  /*0dd0*/  BRA `(.L_x_14) ;  /* 0x0000000000107947 */ /* 0x000fea0003800000 */
.L_x_13:
[----:B-1----:R-:W-:Y:S01]  /*0de0*/  FMUL.FTZ R0, R7, R8 ;  /* 0x0000000807007220 */ /* 0x002fe20000410000 */
[----:B------:R-:W-:-:S03]  /*0df0*/  FMUL.FTZ R2, R8, 0.5 ;  /* 0x3f00000008027820 */ /* 0x000fc60000410000 */
[----:B------:R-:W-:-:S04]  /*0e00*/  FFMA R3, -R0, R0, R7 ;  /* 0x0000000000037223 */ /* 0x000fc80000000107 */
[----:B------:R-:W-:-:S07]  /*0e10*/  FFMA R0, R3, R2, R0 ;  /* 0x0000000203007223 */ /* 0x000fce0000000000 */
.L_x_14:
[----:B------:R-:W-:Y:S05]  /*0e20*/  BSYNC.RECONVERGENT B0 ;  /* 0x0000000000007941 */ /* 0x000fea0003800200 */
.L_x_12:
[----:B------:R-:W-:-:S13]  /*0e30*/  FSETP.GEU.AND P0, PT, R0, 18, PT ;  /* 0x419000000000780b */ /* 0x000fda0003f0e000 */
[----:B------:R-:W-:Y:S05]  /*0e40*/  @!P0 BRA `(.L_x_15) ;  /* 0x00000004006c8947 */ /* 0x000fea0003800000 */
[----:B------:R-:W0:Y:S02]  /*0e50*/  LDC.64 R2, c[0x0][0x390] ;  /* 0x0000e400ff027b82 */ /* 0x000e240000000a00 */
[----:B0-----:R-:W-:-:S05]  /*0e60*/  IMAD.WIDE R6, R6, 0x8, R2 ;  /* 0x0000000806067825 */ /* 0x001fca00078e0202 */
[----:B------:R0:W-:Y:S04]  /*0e70*/  STG.E desc[UR4][R6.64], R11 ;  /* 0x0000000b06007986 */ /* 0x0001e8000c101904 */
[----:B------:R0:W-:Y:S04]  /*0e80*/  STG.E desc[UR4][R6.64+0x4], R9 ;  /* 0x0000040906007986 */ /* 0x0001e8000c101904 */
[----:B------:R-:W2:Y:S04]  /*0e90*/  LDG.E R2, desc[UR4][R4.64+0x4] ;  /* 0x0000040404027981 */ /* 0x000ea8000c1e1900 */
[----:B------:R-:W3:Y:S01]  /*0ea0*/  LDG.E R8, desc[UR4][R4.64] ;  /* 0x0000000404087981 */ /* 0x000ee2000c1e1900 */
[----:B------:R-:W-:Y:S01]  /*0eb0*/  BSSY.RECONVERGENT B0, `(.L_x_16) ;  /* 0x000000f000007945 */ /* 0x000fe20003800200 */
[----:B--2---:R-:W-:-:S04]  /*0ec0*/  FMUL R3, R2, R2 ;  /* 0x0000000202037220 */ /* 0x004fc80000400000 */
[----:B---3--:R-:W-:-:S04]  /*0ed0*/  FFMA R0, R8, R8, R3 ;  /* 0x0000000808007223 */ /* 0x008fc80000000003 */
[----:B------:R0:W1:Y:S01]  /*0ee0*/  MUFU.RSQ R3, R0 ;  /* 0x0000000000037308 */ /* 0x0000620000001400 */
[----:B------:R-:W-:-:S04]  /*0ef0*/  IADD3 R10, PT, PT, R0, -0xd000000, RZ ;  /* 0xf3000000000a7810 */ /* 0x000fc80007ffe0ff */
[----:B------:R-:W-:-:S13]  /*0f00*/  ISETP.GT.U32.AND P0, PT, R10, 0x727fffff, PT ;  /* 0x727fffff0a00780c */ /* 0x000fda0003f04070 */
[----:B01----:R-:W-:Y:S05]  /*0f10*/  @!P0 BRA `(.L_x_17) ;  /* 0x0000000000108947 */ /* 0x003fea0003800000 */
[----:B------:R-:W-:-:S07]  /*0f20*/  MOV R17, 0xf40 ;  /* 0x00000f4000117802 */ /* 0x000fce0000000f00 */
[----:B------:R-:W-:Y:S05]  /*0f30*/  CALL.REL.NOINC `($__internal_0_$__cuda_sm20_sqrt_rn_f32_slowpath) ;  /* 0x00000004008c7944 */ /* 0x000fea0003c00000 */
[----:B------:R-:W-:Y:S01]  /*0f40*/  MOV R3, R0 ;  /* 0x0000000000037202 */ /* 0x000fe20000000f00 */
[----:B------:R-:W-:Y:S06]  /*0f50*/  BRA `(.L_x_18) ;  /* 0x0000000000107947 */ /* 0x000fec0003800000 */
.L_x_17:
[----:B------:R-:W-:Y:S01]  /*0f60*/  FMUL.FTZ R9, R0, R3 ;  /* 0x0000000300097220 */ /* 0x000fe20000410000 */
[----:B------:R-:W-:-:S03]  /*0f70*/  FMUL.FTZ R3, R3, 0.5 ;  /* 0x3f00000003037820 */ /* 0x000fc60000410000 */
[----:B------:R-:W-:-:S04]  /*0f80*/  FFMA R0, -R9, R9, R0 ;  /* 0x0000000909007223 */ /* 0x000fc80000000100 */
[----:B------:R-:W-:-:S07]  /*0f90*/  FFMA R3, R0, R3, R9 ;  /* 0x0000000300037223 */ /* 0x000fce0000000009 */
.L_x_18:
[----:B------:R-:W-:Y:S05]  /*0fa0*/  BSYNC.RECONVERGENT B0 ;  /* 0x0000000000007941 */ /* 0x000fea0003800200 */
.L_x_16:
[----:B------:R-:W0:Y:S01]  /*0fb0*/  MUFU.RCP R10, R3 ;  /* 0x00000003000a7308 */ /* 0x000e220000001000 */
[----:B------:R-:W-:Y:S01]  /*0fc0*/  FMUL R0, R8, 18 ;  /* 0x4190000008007820 */ /* 0x000fe20000400000 */
[----:B------:R-:W-:Y:S06]  /*0fd0*/  BSSY.RECONVERGENT B0, `(.L_x_19) ;  /* 0x000000b000007945 */ /* 0x000fec0003800200 */
[----:B------:R-:W1:Y:S01]  /*0fe0*/  FCHK P0, R0, R3 ;  /* 0x0000000300007302 */ /* 0x000e620000000000 */
[----:B0-----:R-:W-:-:S04]  /*0ff0*/  FFMA R9, R10, -R3, 1 ;  /* 0x3f8000000a097423 */ /* 0x001fc80000000803 */
[----:B------:R-:W-:-:S04]  /*1000*/  FFMA R9, R10, R9, R10 ;  /* 0x000000090a097223 */ /* 0x000fc8000000000a */
[----:B------:R-:W-:-:S04]  /*1010*/  FFMA R8, R0, R9, RZ ;  /* 0x0000000900087223 */ /* 0x000fc800000000ff */
[----:B------:R-:W-:-:S04]  /*1020*/  FFMA R11, R8, -R3, R0 ;  /* 0x80000003080b7223 */ /* 0x000fc80000000000 */
[----:B------:R-:W-:Y:S01]  /*1030*/  FFMA R11, R9, R11, R8 ;  /* 0x0000000b090b7223 */ /* 0x000fe20000000008 */
[----:B-1----:R-:W-:Y:S06]  /*1040*/  @!P0 BRA `(.L_x_20) ;  /* 0x00000000000c8947 */ /* 0x002fec0003800000 */
[----:B------:R-:W-:-:S07]  /*1050*/  MOV R8, 0x1070 ;  /* 0x0000107000087802 */ /* 0x000fce0000000f00 */
[----:B------:R-:W-:Y:S05]  /*1060*/  CALL.REL.NOINC `($__internal_1_$__cuda_sm3x_div_rn_noftz_f32_slowpath) ;  /* 0x00000004009c7944 */ /* 0x000fea0003c00000 */
[----:B------:R-:W-:-:S07]  /*1070*/  IMAD.MOV.U32 R11, RZ, RZ, R0 ;  /* 0x000000ffff0b7224 */ /* 0x000fce00078e0000 */
.L_x_20:
[----:B------:R-:W-:Y:S05]  /*1080*/  BSYNC.RECONVERGENT B0 ;  /* 0x0000000000007941 */ /* 0x000fea0003800200 */
.L_x_19:
        /* <DEDUP_REMOVED lines=10> */
[----:B------:R-:W-:Y:S02]  /*1130*/  MOV R0, R2 ;  /* 0x0000000200007202 */ /* 0x000fe40000000f00 */
[----:B------:R-:W-:-:S07]  /*1140*/  MOV R8, 0x1160 ;  /* 0x0000116000087802 */ /* 0x000fce0000000f00 */
[----:B------:R-:W-:Y:S05]  /*1150*/  CALL.REL.NOINC `($__internal_1_$__cuda_sm3x_div_rn_noftz_f32_slowpath) ;  /* 0x0000000400607944 */ /* 0x000fea0003c00000 */
[----:B------:R-:W-:-:S07]  /*1160*/  MOV R9, R0 ;  /* 0x0000000000097202 */ /* 0x000fce0000000f00 */
.L_x_22:
[----:B------:R-:W-:Y:S05]  /*1170*/  BSYNC.RECONVERGENT B0 ;  /* 0x0000000000007941 */ /* 0x000fea0003800200 */
.L_x_21:
[----:B------:R0:W-:Y:S04]  /*1180*/  STG.E desc[UR4][R4.64], R11 ;  /* 0x0000000b04007986 */ /* 0x0001e8000c101904 */
[----:B------:R0:W-:Y:S04]  /*1190*/  STG.E desc[UR4][R4.64+0x4], R9 ;  /* 0x0000040904007986 */ /* 0x0001e8000c101904 */
[----:B------:R-:W2:Y:S01]  /*11a0*/  LDG.E R0, desc[UR4][R6.64] ;  /* 0x0000000406007981 */ /* 0x000ea2000c1e1900 */
[----:B------:R-:W-:Y:S02]  /*11b0*/  HFMA2 R2, -RZ, RZ, 1.0341796875, -112.625 ;  /* 0x3c23d70aff027431 */ /* 0x000fe400000001ff */
[----:B------:R-:W-:Y:S01]  /*11c0*/  IMAD.MOV.U32 R3, RZ, RZ, 0x42c80000 ;  /* 0x42c80000ff037424 */ /* 0x000fe200078e00ff */
[----:B------:R-:W-:Y:S03]  /*11d0*/  BSSY.RECONVERGENT B0, `(.L_x_23) ;  /* 0x000000d000007945 */ /* 0x000fe60003800200 */
[----:B------:R-:W-:-:S04]  /*11e0*/  FFMA R2, R3, -R2, 1 ;  /* 0x3f80000003027423 */ /* 0x000fc80000000802 */
[----:B------:R-:W-:Y:S01]  /*11f0*/  FFMA R3, R2, R3, 100 ;  /* 0x42c8000002037423 */ /* 0x000fe20000000003 */
[----:B--2---:R-:W-:-:S04]  /*1200*/  FADD R0, R0, -R11 ;  /* 0x8000000b00007221 */ /* 0x004fc80000000000 */
[----:B------:R-:W1:Y:S01]  /*1210*/  FCHK P0, R0, 0.0099999997764825820923 ;  /* 0x3c23d70a00007902 */ /* 0x000e620000000000 */
[----:B------:R-:W-:-:S04]  /*1220*/  FFMA R2, R0, R3, RZ ;  /* 0x0000000300027223 */ /* 0x000fc800000000ff */
[----:B------:R-:W-:-:S04]  /*1230*/  FFMA R8, R2, -0.0099999997764825820923, R0 ;  /* 0xbc23d70a02087823 */ /* 0x000fc80000000000 */
[----:B------:R-:W-:Y:S01]  /*1240*/  FFMA R3, R3, R8, R2 ;  /* 0x0000000803037223 */ /* 0x000fe20000000002 */
[----:B01----:R-:W-:Y:S06]  /*1250*/  @!P0 BRA `(.L_x_24) ;  /* 0x0000000000108947 */ /* 0x003fec0003800000 */
[----:B------:R-:W-:Y:S02]  /*1260*/  MOV R3, 0x3c23d70a ;  /* 0x3c23d70a00037802 */ /* 0x000fe40000000f00 */
[----:B------:R-:W-:-:S07]  /*1270*/  MOV R8, 0x1290 ;  /* 0x0000129000087802 */ /* 0x000fce0000000f00 */
[----:B------:R-:W-:Y:S05]  /*1280*/  CALL.REL.NOINC `($__internal_1_$__cuda_sm3x_div_rn_noftz_f32_slowpath) ;  /* 0x0000000400147944 */ /* 0x000fea0003c00000 */
[----:B------:R-:W-:-:S07]  /*1290*/  IMAD.MOV.U32 R3, RZ, RZ, R0 ;  /* 0x000000ffff037224 */ /* 0x000fce00078e0000 */
.L_x_24:
[----:B------:R-:W-:Y:S05]  /*12a0*/  BSYNC.RECONVERGENT B0 ;  /* 0x0000000000007941 */ /* 0x000fea0003800200 */
.L_x_23:
[----:B------:R-:W2:Y:S01]  /*12b0*/  LDG.E R0, desc[UR4][R6.64+0x4] ;  /* 0x0000040406007981 */ /* 0x000ea2000c1e1900 */
[----:B------:R-:W-:Y:S01]  /*12c0*/  HFMA2 R5, -RZ, RZ, 1.0341796875, -112.625 ;  /* 0x3c23d70aff057431 */ /* 0x000fe200000001ff */
[----:B------:R-:W-:Y:S01]  /*12d0*/  MOV R2, 0x42c80000 ;  /* 0x42c8000000027802 */ /* 0x000fe20000000f00 */
[----:B------:R-:W-:Y:S01]  /*12e0*/  BSSY.RECONVERGENT B0, `(.L_x_25) ;  /* 0x000000f000007945 */ /* 0x000fe20003800200 */
[----:B------:R0:W-:Y:S03]  /*12f0*/  STG.E desc[UR4][R6.64], R3 ;  /* 0x0000000306007986 */ /* 0x0001e6000c101904 */
[----:B------:R-:W-:Y:S01]  /*1300*/  FFMA R5, R2, -R5, 1 ;  /* 0x3f80000002057423 */ /* 0x000fe20000000805 */
[----:B--2---:R-:W-:-:S03]  /*1310*/  FADD R4, R0, -R9 ;  /* 0x8000000900047221 */ /* 0x004fc60000000000 */
[----:B------:R-:W-:Y:S01]  /*1320*/  FFMA R0, R5, R2, 100 ;  /* 0x42c8000005007423 */ /* 0x000fe20000000002 */
[----:B------:R-:W1:Y:S03]  /*1330*/  FCHK P0, R4, 0.0099999997764825820923 ;  /* 0x3c23d70a04007902 */ /* 0x000e660000000000 */
[----:B------:R-:W-:-:S04]  /*1340*/  FFMA R5, R0, R4, RZ ;  /* 0x0000000400057223 */ /* 0x000fc800000000ff */
[----:B------:R-:W-:-:S04]  /*1350*/  FFMA R2, R5, -0.0099999997764825820923, R4 ;  /* 0xbc23d70a05027823 */ /* 0x000fc80000000004 */
[----:B------:R-:W-:Y:S01]  /*1360*/  FFMA R5, R0, R2, R5 ;  /* 0x0000000200057223 */ /* 0x000fe20000000005 */
[----:B01----:R-:W-:Y:S06]  /*1370*/  @!P0 BRA `(.L_x_26) ;  /* 0x0000000000148947 */ /* 0x003fec0003800000 */
[----:B------:R-:W-:Y:S01]  /*1380*/  IMAD.MOV.U32 R0, RZ, RZ, R4 ;  /* 0x000000ffff007224 */ /* 0x000fe200078e0004 */
[----:B------:R-:W-:Y:S02]  /*1390*/  MOV R3, 0x3c23d70a ;  /* 0x3c23d70a00037802 */ /* 0x000fe40000000f00 */
[----:B------:R-:W-:-:S07]  /*13a0*/  MOV R8, 0x13c0 ;  /* 0x000013c000087802 */ /* 0x000fce0000000f00 */
[----:B------:R-:W-:Y:S05]  /*13b0*/  CALL.REL.NOINC `($__internal_1_$__cuda_sm3x_div_rn_noftz_f32_slowpath) ;  /* 0x0000000000c87944 */ /* 0x000fea0003c00000 */
[----:B------:R-:W-:-:S07]  /*13c0*/  MOV R5, R0 ;  /* 0x0000000000057202 */ /* 0x000fce0000000f00 */
.L_x_26:
[----:B------:R-:W-:Y:S05]  /*13d0*/  BSYNC.RECONVERGENT B0 ;  /* 0x0000000000007941 */ /* 0x000fea0003800200 */
.L_x_25:
[----:B------:R-:W-:Y:S01]  /*13e0*/  STG.E desc[UR4][R6.64+0x4], R5 ;  /* 0x0000040506007986 */ /* 0x000fe2000c101904 */
[----:B------:R-:W-:Y:S05]  /*13f0*/  EXIT ;  /* 0x000000000000794d */ /* 0x000fea0003800000 */
.L_x_15:
[----:B------:R-:W-:Y:S01]  /*1400*/  FSETP.GT.AND P1, PT, R9, 20, PT ;  /* 0x41a000000900780b */ /* 0x000fe20003f24000 */
[----:B------:R-:W0:Y:S01]  /*1410*/  LDC.64 R2, c[0x0][0x390] ;  /* 0x0000e400ff027b82 */ /* 0x000e220000000a00 */
[----:B------:R-:W-:Y:S01]  /*1420*/  FSETP.GT.AND P0, PT, R11, 20, PT ;  /* 0x41a000000b00780b */ /* 0x000fe20003f04000 */
[----:B------:R-:W-:Y:S10]  /*1430*/  BSSY.RECONVERGENT B0, `(.L_x_27) ;  /* 0x000000a000007945 */ /* 0x000ff40003800200 */
[----:B------:R-:W-:-:S02]  /*1440*/  @P1 FADD R13, R9, -40 ;  /* 0xc2200000090d1421 */ /* 0x000fc40000000000 */
[----:B------:R-:W-:-:S03]  /*1450*/  @P0 FADD R7, R11, -40 ;  /* 0xc22000000b070421 */ /* 0x000fc60000000000 */
[----:B------:R1:W-:Y:S04]  /*1460*/  @P1 STG.E desc[UR4][R4.64+0x4], R13 ;  /* 0x0000040d04001986 */ /* 0x0003e8000c101904 */
[----:B------:R1:W-:Y:S01]  /*1470*/  @P0 STG.E desc[UR4][R4.64], R7 ;  /* 0x0000000704000986 */ /* 0x0003e2000c101904 */
[----:B0-----:R-:W-:Y:S01]  /*1480*/  IMAD.WIDE R2, R6, 0x8, R2 ;  /* 0x0000000806027825 */ /* 0x001fe200078e0202 */
[----:B-1----:R-:W-:Y:S06]  /*1490*/  @P0 BRA `(.L_x_28) ;  /* 0x00000000000c0947 */ /* 0x002fec0003800000 */
[----:B------:R-:W-:-:S13]  /*14a0*/  FSETP.GEU.AND P0, PT, R11, -20, PT ;  /* 0xc1a000000b00780b */ /* 0x000fda0003f0e000 */
[----:B------:R-:W-:-:S05]  /*14b0*/  @!P0 FADD R11, R11, 40 ;  /* 0x422000000b0b8421 */ /* 0x000fca0000000000 */
[----:B------:R0:W-:Y:S02]  /*14c0*/  @!P0 STG.E desc[UR4][R4.64], R11 ;  /* 0x0000000b04008986 */ /* 0x0001e4000c101904 */
.L_x_28:
[----:B------:R-:W-:Y:S05]  /*14d0*/  BSYNC.RECONVERGENT B0 ;  /* 0x0000000000007941 */ /* 0x000fea0003800200 */
.L_x_27:
[----:B------:R-:W-:Y:S04]  /*14e0*/  BSSY.RECONVERGENT B0, `(.L_x_29) ;  /* 0x0000005000007945 */ /* 0x000fe80003800200 */
[----:B------:R-:W-:Y:S05]  /*14f0*/  @P1 BRA `(.L_x_30) ;  /* 0x00000000000c1947 */ /* 0x000fea0003800000 */
[----:B------:R-:W-:-:S13]  /*1500*/  FSETP.GEU.AND P0, PT, R9, -20, PT ;  /* 0xc1a000000900780b */ /* 0x000fda0003f0e000 */
[----:B------:R-:W-:-:S05]  /*1510*/  @!P0 FADD R9, R9, 40 ;  /* 0x4220000009098421 */ /* 0x000fca0000000000 */
[----:B------:R1:W-:Y:S02]  /*1520*/  @!P0 STG.E desc[UR4][R4.64+0x4], R9 ;  /* 0x0000040904008986 */ /* 0x0003e4000c101904 */
.L_x_30:
[----:B------:R-:W-:Y:S05]  /*1530*/  BSYNC.RECONVERGENT B0 ;  /* 0x0000000000007941 */ /* 0x000fea0003800200 */
.L_x_29:
[----:B------:R-:W-:Y:S04]  /*1540*/  STG.E desc[UR4][R2.64], RZ ;  /* 0x000000ff02007986 */ /* 0x000fe8000c101904 */
[----:B------:R-:W-:Y:S01]  /*1550*/  STG.E desc[UR4][R2.64+0x4], RZ ;  /* 0x000004ff02007986 */ /* 0x000fe2000c101904 */
[----:B------:R-:W-:Y:S05]  /*1560*/  EXIT ;  /* 0x000000000000794d */ /* 0x000fea0003800000 */
        .weak           $__internal_0_$__cuda_sm20_sqrt_rn_f32_slowpath
        .type           $__internal_0_$__cuda_sm20_sqrt_rn_f32_slowpath,@function
        .size           $__internal_0_$__cuda_sm20_sqrt_rn_f32_slowpath,($__internal_1_$__cuda_sm3x_div_rn_noftz_f32_slowpath - $__internal_0_$__cuda_sm20_sqrt_rn_f32_slowpath)
$__internal_0_$__cuda_sm20_sqrt_rn_f32_slowpath:
[----:B------:R-:W-:-:S13]  /*1570*/  LOP3.LUT P0, RZ, R0, 0x7fffffff, RZ, 0xc0, !PT ;  /* 0x7fffffff00ff7812 */ /* 0x000fda000780c0ff */
[----:B------:R-:W-:Y:S01]  /*1580*/  @!P0 IMAD.MOV.U32 R10, RZ, RZ, R0 ;  /* 0x000000ffff0a8224 */ /* 0x000fe200078e0000 */
[----:B------:R-:W-:Y:S06]  /*1590*/  @!P0 BRA `(.L_x_31) ;  /* 0x0000000000408947 */ /* 0x000fec0003800000 */
[----:B------:R-:W-:-:S13]  /*15a0*/  FSETP.GEU.FTZ.AND P0, PT, R0, RZ, PT ;  /* 0x000000ff0000720b */ /* 0x000fda0003f1e000 */
[----:B------:R-:W-:Y:S01]  /*15b0*/  @!P0 MOV R10, 0x7fffffff ;  /* 0x7fffffff000a8802 */ /* 0x000fe20000000f00 */
[----:B------:R-:W-:Y:S06]  /*15c0*/  @!P0 BRA `(.L_x_31) ;  /* 0x0000000000348947 */ /* 0x000fec0003800000 */
[----:B------:R-:W-:-:S13]  /*15d0*/  FSETP.GTU.FTZ.AND P0, PT, |R0|, +INF , PT ;  /* 0x7f8000000000780b */ /* 0x000fda0003f1c200 */
[----:B------:R-:W-:Y:S01]  /*15e0*/  @P0 FADD.FTZ R10, R0, 1 ;  /* 0x3f800000000a0421 */ /* 0x000fe20000010000 */
[----:B------:R-:W-:Y:S06]  /*15f0*/  @P0 BRA `(.L_x_31) ;  /* 0x0000000000280947 */ /* 0x000fec0003800000 */
[----:B------:R-:W-:-:S13]  /*1600*/  FSETP.NEU.FTZ.AND P0, PT, |R0|, +INF , PT ;  /* 0x7f8000000000780b */ /* 0x000fda0003f1d200 */
[----:B------:R-:W-:-:S04]  /*1610*/  @P0 FFMA R12, R0, 1.84467440737095516160e+19, RZ ;  /* 0x5f800000000c0823 */ /* 0x000fc800000000ff */
[----:B------:R-:W0:Y:S02]  /*1620*/  @P0 MUFU.RSQ R13, R12 ;  /* 0x0000000c000d0308 */ /* 0x000e240000001400 */
[----:B0-----:R-:W-:Y:S01]  /*1630*/  @P0 FMUL.FTZ R15, R12, R13 ;  /* 0x0000000d0c0f0220 */ /* 0x001fe20000410000 */
[----:B------:R-:W-:-:S03]  /*1640*/  @P0 FMUL.FTZ R13, R13, 0.5 ;  /* 0x3f0000000d0d0820 */ /* 0x000fc60000410000 */
[----:B------:R-:W-:-:S04]  /*1650*/  @P0 FADD.FTZ R10, -R15, -RZ ;  /* 0x800000ff0f0a0221 */ /* 0x000fc80000010100 */
[----:B------:R-:W-:Y:S01]  /*1660*/  @P0 FFMA R18, R15, R10, R12 ;  /* 0x0000000a0f120223 */ /* 0x000fe2000000000c */
[----:B------:R-:W-:-:S03]  /*1670*/  @!P0 MOV R10, R0 ;  /* 0x00000000000a8202 */ /* 0x000fc60000000f00 */
[----:B------:R-:W-:-:S04]  /*1680*/  @P0 FFMA R13, R18, R13, R15 ;  /* 0x0000000d120d0223 */ /* 0x000fc8000000000f */
[----:B------:R-:W-:-:S07]  /*1690*/  @P0 FMUL.FTZ R10, R13, 2.3283064365386962891e-10 ;  /* 0x2f8000000d0a0820 */ /* 0x000fce0000410000 */
.L_x_31:
[----:B------:R-:W-:Y:S01]  /*16a0*/  HFMA2 R13, -RZ, RZ, 0, 0 ;  /* 0x00000000ff0d7431 */ /* 0x000fe200000001ff */
[----:B------:R-:W-:Y:S01]  /*16b0*/  MOV R12, R17 ;  /* 0x00000011000c7202 */ /* 0x000fe20000000f00 */
[----:B------:R-:W-:-:S03]  /*16c0*/  IMAD.MOV.U32 R0, RZ, RZ, R10 ;  /* 0x000000ffff007224 */ /* 0x000fc600078e000a */
[----:B------:R-:W-:Y:S05]  /*16d0*/  RET.REL.NODEC R12 `(_Z6evolvi14configurazioneP17curandStateXORWOW) ;  /* 0xffffffe80c487950 */ /* 0x000fea0003c3ffff */
        .weak           $__internal_1_$__cuda_sm3x_div_rn_noftz_f32_slowpath
        .type           $__internal_1_$__cuda_sm3x_div_rn_noftz_f32_slowpath,@function
        .size           $__internal_1_$__cuda_sm3x_div_rn_noftz_f32_slowpath,(.L_x_61 - $__internal_1_$__cuda_sm3x_div_rn_noftz_f32_slowpath)
$__internal_1_$__cuda_sm3x_div_rn_noftz_f32_slowpath:
[----:B------:R-:W-:Y:S01]  /*16e0*/  SHF.R.U32.HI R12, RZ, 0x17, R3 ;  /* 0x00000017ff0c7819 */ /* 0x000fe20000011603 */
[----:B------:R-:W-:Y:S01]  /*16f0*/  BSSY.RECONVERGENT B1, `(.L_x_32) ;  /* 0x0000063000017945 */ /* 0x000fe20003800200 */
[----:B------:R-:W-:Y:S02]  /*1700*/  SHF.R.U32.HI R10, RZ, 0x17, R0 ;  /* 0x00000017ff0a7819 */ /* 0x000fe40000011600 */
[----:B------:R-:W-:Y:S02]  /*1710*/  LOP3.LUT R12, R12, 0xff, RZ, 0xc0, !PT ;  /* 0x000000ff0c0c7812 */ /* 0x000fe400078ec0ff */
[----:B------:R-:W-:Y:S02]  /*1720*/  LOP3.LUT R16, R10, 0xff, RZ, 0xc0, !PT ;  /* 0x000000ff0a107812 */ /* 0x000fe400078ec0ff */
[----:B------:R-:W-:Y:S01]  /*1730*/  MOV R13, R3 ;  /* 0x00000003000d7202 */ /* 0x000fe20000000f00 */
[----:B------:R-:W-:Y:S01]  /*1740*/  VIADD R15, R12, 0xffffffff ;  /* 0xffffffff0c0f7836 */ /* 0x000fe20000000000 */
[----:B------:R-:W-:-:S04]  /*1750*/  IADD3 R14, PT, PT, R16, -0x1, RZ ;  /* 0xffffffff100e7810 */ /* 0x000fc80007ffe0ff */
[----:B------:R-:W-:-:S04]  /*1760*/  ISETP.GT.U32.AND P0, PT, R15, 0xfd, PT ;  /* 0x000000fd0f00780c */ /* 0x000fc80003f04070 */
[----:B------:R-:W-:-:S13]  /*1770*/  ISETP.GT.U32.OR P0, PT, R14, 0xfd, P0 ;  /* 0x000000fd0e00780c */ /* 0x000fda0000704470 */
[----:B------:R-:W-:Y:S01]  /*1780*/  @!P0 IMAD.MOV.U32 R10, RZ, RZ, RZ ;  /* 0x000000ffff0a8224 */ /* 0x000fe200078e00ff */
[----:B------:R-:W-:Y:S06]  /*1790*/  @!P0 BRA `(.L_x_33) ;  /* 0x00000000005c8947 */ /* 0x000fec0003800000 */
[----:B------:R-:W-:Y:S02]  /*17a0*/  FSETP.GTU.FTZ.AND P0, PT, |R0|, +INF , PT ;  /* 0x7f8000000000780b */ /* 0x000fe40003f1c200 */
[----:B------:R-:W-:-:S04]  /*17b0*/  FSETP.GTU.FTZ.AND P1, PT, |R3|, +INF , PT ;  /* 0x7f8000000300780b */ /* 0x000fc80003f3c200 */
[----:B------:R-:W-:-:S13]  /*17c0*/  PLOP3.LUT P0, PT, P0, P1, PT, 0xf8, 0x8f ;  /* 0x00000000008f781c */ /* 0x000fda0000703f70 */
[----:B------:R-:W-:Y:S05]  /*17d0*/  @P0 BRA `(.L_x_34) ;  /* 0x00000004004c0947 */ /* 0x000fea0003800000 */
[----:B------:R-:W-:-:S13]  /*17e0*/  LOP3.LUT P0, RZ, R13, 0x7fffffff, R0, 0xc8, !PT ;  /* 0x7fffffff0dff7812 */ /* 0x000fda000780c800 */
[----:B------:R-:W-:Y:S05]  /*17f0*/  @!P0 BRA `(.L_x_35) ;  /* 0x00000004003c8947 */ /* 0x000fea0003800000 */
[C---:B------:R-:W-:Y:S02]  /*1800*/  FSETP.NEU.FTZ.AND P2, PT, |R0|.reuse, +INF , PT ;  /* 0x7f8000000000780b */ /* 0x040fe40003f5d200 */
[----:B------:R-:W-:Y:S02]  /*1810*/  FSETP.NEU.FTZ.AND P1, PT, |R3|, +INF , PT ;  /* 0x7f8000000300780b */ /* 0x000fe40003f3d200 */
[----:B------:R-:W-:-:S11]  /*1820*/  FSETP.NEU.FTZ.AND P0, PT, |R0|, +INF , PT ;  /* 0x7f8000000000780b */ /* 0x000fd60003f1d200 */
[----:B------:R-:W-:Y:S05]  /*1830*/  @!P1 BRA !P2, `(.L_x_35) ;  /* 0x00000004002c9947 */ /* 0x000fea0005000000 */
[----:B------:R-:W-:-:S04]  /*1840*/  LOP3.LUT P2, RZ, R0, 0x7fffffff, RZ, 0xc0, !PT ;  /* 0x7fffffff00ff7812 */ /* 0x000fc8000784c0ff */
[----:B------:R-:W-:-:S13]  /*1850*/  PLOP3.LUT P1, PT, P1, P2, PT, 0x2f, 0xf2 ;  /* 0x0000000000f2781c */ /* 0x000fda0000f24577 */
[----:B------:R-:W-:Y:S05]  /*1860*/  @P1 BRA `(.L_x_36) ;  /* 0x0000000400181947 */ /* 0x000fea0003800000 */
[----:B------:R-:W-:-:S04]  /*1870*/  LOP3.LUT P1, RZ, R13, 0x7fffffff, RZ, 0xc0, !PT ;  /* 0x7fffffff0dff7812 */ /* 0x000fc8000782c0ff */
[----:B------:R-:W-:-:S13]  /*1880*/  PLOP3.LUT P0, PT, P0, P1, PT, 0x2f, 0xf2 ;  /* 0x0000000000f2781c */ /* 0x000fda0000702577 */
[----:B------:R-:W-:Y:S05]  /*1890*/  @P0 BRA `(.L_x_37) ;  /* 0x0000000400000947 */ /* 0x000fea0003800000 */
[----:B------:R-:W-:Y:S02]  /*18a0*/  ISETP.GE.AND P0, PT, R14, RZ, PT ;  /* 0x000000ff0e00720c */ /* 0x000fe40003f06270 */
[----:B------:R-:W-:-:S11]  /*18b0*/  ISETP.GE.AND P1, PT, R15, RZ, PT ;  /* 0x000000ff0f00720c */ /* 0x000fd60003f26270 */
[----:B------:R-:W-:Y:S01]  /*18c0*/  @P0 MOV R10, RZ ;  /* 0x000000ff000a0202 */ /* 0x000fe20000000f00 */
[----:B------:R-:W-:Y:S01]  /*18d0*/  @!P0 FFMA R0, R0, 1.84467440737095516160e+19, RZ ;  /* 0x5f80000000008823 */ /* 0x000fe200000000ff */
[----:B------:R-:W-:Y:S01]  /*18e0*/  @!P0 MOV R10, 0xffffffc0 ;  /* 0xffffffc0000a8802 */ /* 0x000fe20000000f00 */
[----:B------:R-:W-:-:S04]  /*18f0*/  @!P1 FFMA R13, R3, 1.84467440737095516160e+19, RZ ;  /* 0x5f800000030d9823 */ /* 0x000fc800000000ff */
[----:B------:R-:W-:-:S07]  /*1900*/  @!P1 VIADD R10, R10, 0x40 ;  /* 0x000000400a0a9836 */ /* 0x000fce0000000000 */
.L_x_33:
[----:B------:R-:W-:Y:S01]  /*1910*/  LEA R14, R12, 0xc0800000, 0x17 ;  /* 0xc08000000c0e7811 */ /* 0x000fe200078eb8ff */
[----:B------:R-:W-:Y:S03]  /*1920*/  BSSY.RECONVERGENT B2, `(.L_x_38) ;  /* 0x0000036000027945 */ /* 0x000fe60003800200 */
[----:B------:R-:W-:Y:S02]  /*1930*/  IADD3 R14, PT, PT, -R14, R13, RZ ;  /* 0x0000000d0e0e7210 */ /* 0x000fe40007ffe1ff */
[----:B------:R-:W-:Y:S02]  /*1940*/  IADD3 R13, PT, PT, R16, -0x7f, RZ ;  /* 0xffffff81100d7810 */ /* 0x000fe40007ffe0ff */
[----:B------:R-:W0:Y:S01]  /*1950*/  MUFU.RCP R15, R14 ;  /* 0x0000000e000f7308 */ /* 0x000e220000001000 */
[----:B------:R-:W-:Y:S02]  /*1960*/  FADD.FTZ R17, -R14, -RZ ;  /* 0x800000ff0e117221 */ /* 0x000fe40000010100 */
[C---:B------:R-:W-:Y:S01]  /*1970*/  IMAD R0, R13.reuse, -0x800000, R0 ;  /* 0xff8000000d007824 */ /* 0x040fe200078e0200 */
[----:B------:R-:W-:-:S05]  /*1980*/  IADD3 R13, PT, PT, R13, 0x7f, -R12 ;  /* 0x0000007f0d0d7810 */ /* 0x000fca0007ffe80c */
[----:B------:R-:W-:Y:S02]  /*1990*/  IMAD.IADD R13, R13, 0x1, R10 ;  /* 0x000000010d0d7824 */ /* 0x000fe400078e020a */
[----:B0-----:R-:W-:-:S04]  /*19a0*/  FFMA R16, R15, R17, 1 ;  /* 0x3f8000000f107423 */ /* 0x001fc80000000011 */
[----:B------:R-:W-:-:S04]  /*19b0*/  FFMA R18, R15, R16, R15 ;  /* 0x000000100f127223 */ /* 0x000fc8000000000f */
[----:B------:R-:W-:-:S04]  /*19c0*/  FFMA R15, R0, R18, RZ ;  /* 0x00000012000f7223 */ /* 0x000fc800000000ff */
[----:B------:R-:W-:-:S04]  /*19d0*/  FFMA R16, R17, R15, R0 ;  /* 0x0000000f11107223 */ /* 0x000fc80000000000 */
[----:B------:R-:W-:-:S04]  /*19e0*/  FFMA R15, R18, R16, R15 ;  /* 0x00000010120f7223 */ /* 0x000fc8000000000f */
[----:B------:R-:W-:-:S04]  /*19f0*/  FFMA R16, R17, R15, R0 ;  /* 0x0000000f11107223 */ /* 0x000fc80000000000 */
[----:B------:R-:W-:-:S05]  /*1a00*/  FFMA R0, R18, R16, R15 ;  /* 0x0000001012007223 */ /* 0x000fca000000000f */
[----:B------:R-:W-:-:S04]  /*1a10*/  SHF.R.U32.HI R12, RZ, 0x17, R0 ;  /* 0x00000017ff0c7819 */ /* 0x000fc80000011600 */
[----:B------:R-:W-:-:S04]  /*1a20*/  LOP3.LUT R12, R12, 0xff, RZ, 0xc0, !PT ;  /* 0x000000ff0c0c7812 */ /* 0x000fc800078ec0ff */
[----:B------:R-:W-:-:S04]  /*1a30*/  IADD3 R14, PT, PT, R12, R13, RZ ;  /* 0x0000000d0c0e7210 */ /* 0x000fc80007ffe0ff */
[----:B------:R-:W-:-:S04]  /*1a40*/  IADD3 R10, PT, PT, R14, -0x1, RZ ;  /* 0xffffffff0e0a7810 */ /* 0x000fc80007ffe0ff */
[----:B------:R-:W-:-:S13]  /*1a50*/  ISETP.GE.U32.AND P0, PT, R10, 0xfe, PT ;  /* 0x000000fe0a00780c */ /* 0x000fda0003f06070 */
[----:B------:R-:W-:Y:S05]  /*1a60*/  @!P0 BRA `(.L_x_39) ;  /* 0x0000000000808947 */ /* 0x000fea0003800000 */
[----:B------:R-:W-:-:S13]  /*1a70*/  ISETP.GT.AND P0, PT, R14, 0xfe, PT ;  /* 0x000000fe0e00780c */ /* 0x000fda0003f04270 */
[----:B------:R-:W-:Y:S05]  /*1a80*/  @P0 BRA `(.L_x_40) ;  /* 0x00000000006c0947 */ /* 0x000fea0003800000 */
[----:B------:R-:W-:-:S13]  /*1a90*/  ISETP.GE.AND P0, PT, R14, 0x1, PT ;  /* 0x000000010e00780c */ /* 0x000fda0003f06270 */
[----:B------:R-:W-:Y:S05]  /*1aa0*/  @P0 BRA `(.L_x_41) ;  /* 0x0000000000740947 */ /* 0x000fea0003800000 */
[----:B------:R-:W-:Y:S02]  /*1ab0*/  ISETP.GE.AND P0, PT, R14, -0x18, PT ;  /* 0xffffffe80e00780c */ /* 0x000fe40003f06270 */
[----:B------:R-:W-:-:S11]  /*1ac0*/  LOP3.LUT R0, R0, 0x80000000, RZ, 0xc0, !PT ;  /* 0x8000000000007812 */ /* 0x000fd600078ec0ff */
[----:B------:R-:W-:Y:S05]  /*1ad0*/  @!P0 BRA `(.L_x_41) ;  /* 0x0000000000688947 */ /* 0x000fea0003800000 */
[CCC-:B------:R-:W-:Y:S01]  /*1ae0*/  FFMA.RZ R10, R18.reuse, R16.reuse, R15.reuse ;  /* 0x00000010120a7223 */ /* 0x1c0fe2000000c00f */
[-CC-:B------:R-:W-:Y:S01]  /*1af0*/  FFMA.RM R13, R18, R16.reuse, R15.reuse ;  /* 0x00000010120d7223 */ /* 0x180fe2000000400f */
[C---:B------:R-:W-:Y:S02]  /*1b00*/  ISETP.NE.AND P2, PT, R14.reuse, RZ, PT ;  /* 0x000000ff0e00720c */ /* 0x040fe40003f45270 */
[----:B------:R-:W-:Y:S02]  /*1b10*/  ISETP.NE.AND P1, PT, R14, RZ, PT ;  /* 0x000000ff0e00720c */ /* 0x000fe40003f25270 */
[----:B------:R-:W-:Y:S01]  /*1b20*/  LOP3.LUT R12, R10, 0x7fffff, RZ, 0xc0, !PT ;  /* 0x007fffff0a0c7812 */ /* 0x000fe200078ec0ff */
[----:B------:R-:W-:Y:S01]  /*1b30*/  FFMA.RP R10, R18, R16, R15 ;  /* 0x00000010120a7223 */ /* 0x000fe2000000800f */
[C---:B------:R-:W-:Y:S01]  /*1b40*/  VIADD R15, R14.reuse, 0x20 ;  /* 0x000000200e0f7836 */ /* 0x040fe20000000000 */
[----:B------:R-:W-:Y:S02]  /*1b50*/  IADD3 R14, PT, PT, -R14, RZ, RZ ;  /* 0x000000ff0e0e7210 */ /* 0x000fe40007ffe1ff */
[----:B------:R-:W-:-:S02]  /*1b60*/  LOP3.LUT R12, R12, 0x800000, RZ, 0xfc, !PT ;  /* 0x008000000c0c7812 */ /* 0x000fc400078efcff */
[----:B------:R-:W-:Y:S02]  /*1b70*/  FSETP.NEU.FTZ.AND P0, PT, R10, R13, PT ;  /* 0x0000000d0a00720b */ /* 0x000fe40003f1d000 */
[----:B------:R-:W-:Y:S02]  /*1b80*/  SHF.L.U32 R15, R12, R15, RZ ;  /* 0x0000000f0c0f7219 */ /* 0x000fe400000006ff */
[----:B------:R-:W-:Y:S02]  /*1b90*/  SEL R13, R14, RZ, P2 ;  /* 0x000000ff0e0d7207 */ /* 0x000fe40001000000 */
[----:B------:R-:W-:Y:S02]  /*1ba0*/  ISETP.NE.AND P1, PT, R15, RZ, P1 ;  /* 0x000000ff0f00720c */ /* 0x000fe40000f25270 */
[----:B------:R-:W-:Y:S02]  /*1bb0*/  SHF.R.U32.HI R13, RZ, R13, R12 ;  /* 0x0000000dff0d7219 */ /* 0x000fe4000001160c */
[----:B------:R-:W-:-:S02]  /*1bc0*/  PLOP3.LUT P0, PT, P0, P1, PT, 0xf8, 0x8f ;  /* 0x00000000008f781c */ /* 0x000fc40000703f70 */
[----:B------:R-:W-:Y:S02]  /*1bd0*/  SHF.R.U32.HI R15, RZ, 0x1, R13 ;  /* 0x00000001ff0f7819 */ /* 0x000fe4000001160d */
[----:B------:R-:W-:-:S04]  /*1be0*/  SEL R10, RZ, 0x1, !P0 ;  /* 0x00000001ff0a7807 */ /* 0x000fc80004000000 */
[----:B------:R-:W-:-:S04]  /*1bf0*/  LOP3.LUT R10, R10, 0x1, R15, 0xf8, !PT ;  /* 0x000000010a0a7812 */ /* 0x000fc800078ef80f */
[----:B------:R-:W-:-:S04]  /*1c00*/  LOP3.LUT R10, R10, R13, RZ, 0xc0, !PT ;  /* 0x0000000d0a0a7212 */ /* 0x000fc800078ec0ff */
[----:B------:R-:W-:-:S04]  /*1c10*/  IADD3 R15, PT, PT, R15, R10, RZ ;  /* 0x0000000a0f0f7210 */ /* 0x000fc80007ffe0ff */
[----:B------:R-:W-:Y:S01]  /*1c20*/  LOP3.LUT R0, R15, R0, RZ, 0xfc, !PT ;  /* 0x000000000f007212 */ /* 0x000fe200078efcff */
[----:B------:R-:W-:Y:S06]  /*1c30*/  BRA `(.L_x_41) ;  /* 0x0000000000107947 */ /* 0x000fec0003800000 */
.L_x_40:
[----:B------:R-:W-:-:S04]  /*1c40*/  LOP3.LUT R0, R0, 0x80000000, RZ, 0xc0, !PT ;  /* 0x8000000000007812 */ /* 0x000fc800078ec0ff */
[----:B------:R-:W-:Y:S01]  /*1c50*/  LOP3.LUT R0, R0, 0x7f800000, RZ, 0xfc, !PT ;  /* 0x7f80000000007812 */ /* 0x000fe200078efcff */
[----:B------:R-:W-:Y:S06]  /*1c60*/  BRA `(.L_x_41) ;  /* 0x0000000000047947 */ /* 0x000fec0003800000 */
.L_x_39:
[----:B------:R-:W-:-:S07]  /*1c70*/  IMAD R0, R13, 0x800000, R0 ;  /* 0x008000000d007824 */ /* 0x000fce00078e0200 */
.L_x_41:
[----:B------:R-:W-:Y:S05]  /*1c80*/  BSYNC.RECONVERGENT B2 ;  /* 0x0000000000027941 */ /* 0x000fea0003800200 */
.L_x_38:
[----:B------:R-:W-:Y:S05]  /*1c90*/  BRA `(.L_x_42) ;  /* 0x0000000000207947 */ /* 0x000fea0003800000 */
.L_x_37:
[----:B------:R-:W-:-:S04]  /*1ca0*/  LOP3.LUT R0, R13, 0x80000000, R0, 0x48, !PT ;  /* 0x800000000d007812 */ /* 0x000fc800078e4800 */
[----:B------:R-:W-:Y:S01]  /*1cb0*/  LOP3.LUT R0, R0, 0x7f800000, RZ, 0xfc, !PT ;  /* 0x7f80000000007812 */ /* 0x000fe200078efcff */
[----:B------:R-:W-:Y:S06]  /*1cc0*/  BRA `(.L_x_42) ;  /* 0x0000000000147947 */ /* 0x000fec0003800000 */
.L_x_36:
[----:B------:R-:W-:Y:S01]  /*1cd0*/  LOP3.LUT R0, R13, 0x80000000, R0, 0x48, !PT ;  /* 0x800000000d007812 */ /* 0x000fe200078e4800 */
[----:B------:R-:W-:Y:S06]  /*1ce0*/  BRA `(.L_x_42) ;  /* 0x00000000000c7947 */ /* 0x000fec0003800000 */
.L_x_35:
[----:B------:R-:W0:Y:S01]  /*1cf0*/  MUFU.RSQ R0, -QNAN ;  /* 0xffc0000000007908 */ /* 0x000e220000001400 */
[----:B------:R-:W-:Y:S05]  /*1d00*/  BRA `(.L_x_42) ;  /* 0x0000000000047947 */ /* 0x000fea0003800000 */
.L_x_34:
[----:B------:R-:W-:-:S07]  /*1d10*/  FADD.FTZ R0, R0, R3 ;  /* 0x0000000300007221 */ /* 0x000fce0000010000 */
.L_x_42:
[----:B------:R-:W-:Y:S05]  /*1d20*/  BSYNC.RECONVERGENT B1 ;  /* 0x0000000000017941 */ /* 0x000fea0003800200 */
.L_x_32:
[----:B------:R-:W-:Y:S01]  /*1d30*/  HFMA2 R13, -RZ, RZ, 0, 0 ;  /* 0x00000000ff0d7431 */ /* 0x000fe200000001ff */
[----:B------:R-:W-:-:S04]  /*1d40*/  MOV R12, R8 ;  /* 0x00000008000c7202 */ /* 0x000fc80000000f00 */
[----:B0-----:R-:W-:Y:S05]  /*1d50*/  RET.REL.NODEC R12 `(_Z6evolvi14configurazioneP17curandStateXORWOW) ;  /* 0xffffffe00ca87950 */ /* 0x001fea0003c3ffff */
.L_x_43:
[----:B------:R-:W-:-:S00]  /*1d60*/  BRA `(.L_x_43) ;  /* 0xfffffffc00fc7947 */ /* 0x000fc0000383ffff */
[----:B------:R-:W-:-:S00]  /*1d70*/  NOP ;  /* 0x0000000000007918 */ /* 0x000fc00000000000 */
        /* <DEDUP_REMOVED lines=8> */
.L_x_61:


//--------------------- .text._Z11inizializza14configurazioneP17curandStateXORWOW --------------------------
	.section	.text._Z11inizializza14configurazioneP17curandStateXORWOW,"ax",@progbits
	.align	128
        .global         _Z11inizializza14configurazioneP17curandStateXORWOW
        .type           _Z11inizializza14configurazioneP17curandStateXORWOW,@function
        .size           _Z11inizializza14configurazioneP17curandStateXORWOW,(.L_x_62 - _Z11inizializza14configurazioneP17curandStateXORWOW)
        .other          _Z11inizializza14configurazioneP17curandStateXORWOW,@"STO_CUDA_ENTRY STV_DEFAULT"
_Z11inizializza14configurazioneP17curandStateXORWOW:
.text._Z11inizializza14configurazioneP17curandStateXORWOW:
[----:B------:R-:W-:Y:S01]  /*0000*/  LDC R1, c[0x0][0x37c] ;  /* 0x0000df00ff017b82 */ /* 0x000fe20000000800 */
[----:B------:R-:W0:Y:S07]  /*0010*/  S2R R12, SR_TID.X ;  /* 0x00000000000c7919 */ /* 0x000e2e0000002100 */
[----:B------:R-:W0:Y:S01]  /*0020*/  S2UR UR6, SR_CTAID.X ;  /* 0x00000000000679c3 */ /* 0x000e220000002500 */
[----:B------:R-:W1:Y:S07]  /*0030*/  LDCU.64 UR4, c[0x0][0x358] ;  /* 0x00006b00ff0477ac */ /* 0x000e6e0008000a00 */
[----:B------:R-:W0:Y:S08]  /*0040*/  LDC R5, c[0x0][0x360] ;  /* 0x0000d800ff057b82 */ /* 0x000e300000000800 */
[----:B------:R-:W2:Y:S01]  /*0050*/  LDC.64 R2, c[0x0][0x398] ;  /* 0x0000e600ff027b82 */ /* 0x000ea20000000a00 */
[----:B0-----:R-:W-:-:S04]  /*0060*/  IMAD R12, R5, UR6, R12 ;  /* 0x00000006050c7c24 */ /* 0x001fc8000f8e020c */
[----:B--2---:R-:W-:-:S05]  /*0070*/  IMAD.WIDE R2, R12, 0x30, R2 ;  /* 0x000000300c027825 */ /* 0x004fca00078e0202 */
[----:B-1----:R0:W5:Y:S04]  /*0080*/  LDG.E.64 R10, desc[UR4][R2.64] ;  /* 0x00000004020a7981 */ /* 0x002168000c1e1b00 */
[----:B------:R0:W5:Y:S04]  /*0090*/  LDG.E.64 R8, desc[UR4][R2.64+0x8] ;  /* 0x0000080402087981 */ /* 0x000168000c1e1b00 */
[----:B------:R0:W5:Y:S01]  /*00a0*/  LDG.E.64 R6, desc[UR4][R2.64+0x10] ;  /* 0x0000100402067981 */ /* 0x000162000c1e1b00 */
[----:B------:R-:W-:Y:S01]  /*00b0*/  BSSY.RECONVERGENT B0, `(.L_x_44) ;  /* 0x000002f000007945 */ /* 0x000fe20003800200 */
.L_x_48:
[----:B-----5:R-:W-:Y:S01]  /*00c0*/  SHF.R.U32.HI R0, RZ, 0x2, R11 ;  /* 0x00000002ff007819 */ /* 0x020fe2000001160b */
[----:B------:R-:W-:Y:S01]  /*00d0*/  HFMA2 R15, -RZ, RZ, 3.0625, 0 ;  /* 0x42200000ff0f7431 */ /* 0x000fe200000001ff */
[----:B------:R-:W-:Y:S01]  /*00e0*/  SHF.L.U32 R5, R7, 0x4, RZ ;  /* 0x0000000407057819 */ /* 0x000fe200000006ff */
[----:B------:R-:W-:Y:S01]  /*00f0*/  BSSY.RECONVERGENT B1, `(.L_x_45) ;  /* 0x0000027000017945 */ /* 0x000fe20003800200 */
[----:B------:R-:W-:Y:S02]  /*0100*/  LOP3.LUT R0, R0, R11, RZ, 0x3c, !PT ;  /* 0x0000000b00007212 */ /* 0x000fe400078e3cff */
[----:B------:R-:W-:-:S03]  /*0110*/  SHF.R.U32.HI R11, RZ, 0x2, R8 ;  /* 0x00000002ff0b7819 */ /* 0x000fc60000011608 */
[----:B------:R-:W-:Y:S01]  /*0120*/  IMAD.SHL.U32 R4, R0, 0x2, RZ ;  /* 0x0000000200047824 */ /* 0x000fe200078e00ff */
[----:B------:R-:W-:-:S04]  /*0130*/  LOP3.LUT R11, R11, R8, RZ, 0x3c, !PT ;  /* 0x000000080b0b7212 */ /* 0x000fc800078e3cff */
[----:B------:R-:W-:Y:S01]  /*0140*/  LOP3.LUT R0, R0, R4, R5, 0x96, !PT ;  /* 0x0000000400007212 */ /* 0x000fe200078e9605 */
[----:B------:R-:W-:Y:S01]  /*0150*/  IMAD.SHL.U32 R5, R11, 0x2, RZ ;  /* 0x000000020b057824 */ /* 0x000fe200078e00ff */
[----:B------:R-:W-:Y:S02]  /*0160*/  MOV R4, R6 ;  /* 0x0000000600047202 */ /* 0x000fe40000000f00 */
[----:B------:R-:W-:-:S04]  /*0170*/  LOP3.LUT R6, R0, R7, RZ, 0x3c, !PT ;  /* 0x0000000700067212 */ /* 0x000fc800078e3cff */
[----:B------:R-:W-:-:S04]  /*0180*/  SHF.L.U32 R0, R6, 0x4, RZ ;  /* 0x0000000406007819 */ /* 0x000fc800000006ff */
[----:B------:R-:W-:Y:S01]  /*0190*/  LOP3.LUT R5, R11, R5, R0, 0x96, !PT ;  /* 0x000000050b057212 */ /* 0x000fe200078e9600 */
[----:B------:R-:W-:Y:S01]  /*01a0*/  IMAD.MOV.U32 R11, RZ, RZ, 0x2f800000 ;  /* 0x2f800000ff0b7424 */ /* 0x000fe200078e00ff */
[C---:B------:R-:W-:Y:S01]  /*01b0*/  IADD3 R0, PT, PT, R10.reuse, 0x587c5, R6 ;  /* 0x000587c50a007810 */ /* 0x040fe20007ffe006 */
[----:B------:R-:W-:Y:S01]  /*01c0*/  VIADD R10, R10, 0xb0f8a ;  /* 0x000b0f8a0a0a7836 */ /* 0x000fe20000000000 */
[----:B------:R-:W-:Y:S02]  /*01d0*/  LOP3.LUT R5, R5, R6, RZ, 0x3c, !PT ;  /* 0x0000000605057212 */ /* 0x000fe400078e3cff */
[----:B------:R-:W-:Y:S02]  /*01e0*/  I2FP.F32.U32 R0, R0 ;  /* 0x0000000000007245 */ /* 0x000fe40000201000 */
[----:B------:R-:W-:-:S03]  /*01f0*/  IADD3 R8, PT, PT, R5, R10, RZ ;  /* 0x0000000a05087210 */ /* 0x000fc60007ffe0ff */
[----:B------:R-:W-:Y:S01]  /*0200*/  FFMA R0, R0, R11, 1.1641532182693481445e-10 ;  /* 0x2f00000000007423 */ /* 0x000fe2000000000b */
[----:B------:R-:W-:-:S03]  /*0210*/  I2FP.F32.U32 R8, R8 ;  /* 0x0000000800087245 */ /* 0x000fc60000201000 */
[----:B------:R-:W-:Y:S02]  /*0220*/  FFMA R14, R0, R15, -20 ;  /* 0xc1a00000000e7423 */ /* 0x000fe4000000000f */
[----:B------:R-:W-:-:S04]  /*0230*/  FFMA R8, R8, R11, 1.1641532182693481445e-10 ;  /* 0x2f00000008087423 */ /* 0x000fc8000000000b */
[----:B------:R-:W-:-:S04]  /*0240*/  FFMA R13, R8, R15, -20 ;  /* 0xc1a00000080d7423 */ /* 0x000fc8000000000f */
[----:B------:R-:W-:-:S04]  /*0250*/  FMUL R11, R13, R13 ;  /* 0x0000000d0d0b7220 */ /* 0x000fc80000400000 */
[----:B------:R-:W-:Y:S01]  /*0260*/  FFMA R15, R14, R14, R11 ;  /* 0x0000000e0e0f7223 */ /* 0x000fe2000000000b */
[----:B------:R-:W-:Y:S01]  /*0270*/  MOV R11, R9 ;  /* 0x00000009000b7202 */ /* 0x000fe20000000f00 */
[----:B------:R-:W-:Y:S01]  /*0280*/  IMAD.MOV.U32 R9, RZ, RZ, R7 ;  /* 0x000000ffff097224 */ /* 0x000fe200078e0007 */
[----:B------:R-:W-:Y:S01]  /*0290*/  MOV R7, R5 ;  /* 0x0000000500077202 */ /* 0x000fe20000000f00 */
[----:B------:R-:W-:Y:S01]  /*02a0*/  VIADD R0, R15, 0xf3000000 ;  /* 0xf30000000f007836 */ /* 0x000fe20000000000 */
[----:B------:R1:W2:Y:S04]  /*02b0*/  MUFU.RSQ R8, R15 ;  /* 0x0000000f00087308 */ /* 0x0002a80000001400 */
[----:B------:R-:W-:-:S13]  /*02c0*/  ISETP.GT.U32.AND P0, PT, R0, 0x727fffff, PT ;  /* 0x727fffff0000780c */ /* 0x000fda0003f04070 */
[----:B-12---:R-:W-:Y:S05]  /*02d0*/  @!P0 BRA `(.L_x_46) ;  /* 0x0000000000108947 */ /* 0x006fea0003800000 */
[----:B------:R-:W-:-:S07]  /*02e0*/  MOV R18, 0x300 ;  /* 0x0000030000127802 */ /* 0x000fce0000000f00 */
[----:B0-----:R-:W-:Y:S05]  /*02f0*/  CALL.REL.NOINC `($__internal_2_$__cuda_sm20_sqrt_rn_f32_slowpath) ;  /* 0x0000000000607944 */ /* 0x001fea0003c00000 */
[----:B------:R-:W-:Y:S01]  /*0300*/  IMAD.MOV.U32 R0, RZ, RZ, R5 ;  /* 0x000000ffff007224 */ /* 0x000fe200078e0005 */
[----:B------:R-:W-:Y:S06]  /*0310*/  BRA `(.L_x_47) ;  /* 0x0000000000107947 */ /* 0x000fec0003800000 */
.L_x_46:
[----:B------:R-:W-:Y:S01]  /*0320*/  FMUL.FTZ R0, R15, R8 ;  /* 0x000000080f007220 */ /* 0x000fe20000410000 */
[----:B------:R-:W-:-:S03]  /*0330*/  FMUL.FTZ R8, R8, 0.5 ;  /* 0x3f00000008087820 */ /* 0x000fc60000410000 */
[----:B------:R-:W-:-:S04]  /*0340*/  FFMA R5, -R0, R0, R15 ;  /* 0x0000000000057223 */ /* 0x000fc8000000010f */
[----:B------:R-:W-:-:S07]  /*0350*/  FFMA R0, R5, R8, R0 ;  /* 0x0000000805007223 */ /* 0x000fce0000000000 */
.L_x_47:
[----:B------:R-:W-:Y:S05]  /*0360*/  BSYNC.RECONVERGENT B1 ;  /* 0x0000000000017941 */ /* 0x000fea0003800200 */
.L_x_45:
[----:B------:R-:W-:Y:S02]  /*0370*/  FSETP.GEU.AND P0, PT, R0, 18, PT ;  /* 0x419000000000780b */ /* 0x000fe40003f0e000 */
[----:B------:R-:W-:-:S11]  /*0380*/  MOV R8, R4 ;  /* 0x0000000400087202 */ /* 0x000fd60000000f00 */
[----:B------:R-:W-:Y:S05]  /*0390*/  @P0 BRA `(.L_x_48) ;  /* 0xfffffffc00480947 */ /* 0x000fea000383ffff */
[----:B------:R-:W-:Y:S05]  /*03a0*/  BSYNC.RECONVERGENT B0 ;  /* 0x0000000000007941 */ /* 0x000fea0003800200 */
.L_x_44:
[----:B------:R-:W1:Y:S01]  /*03b0*/  LDC.64 R16, c[0x0][0x388] ;  /* 0x0000e200ff107b82 */ /* 0x000e620000000a00 */
[----:B------:R-:W-:Y:S01]  /*03c0*/  MOV R5, R9 ;  /* 0x0000000900057202 */ /* 0x000fe20000000f00 */
[----:B------:R-:W-:Y:S04]  /*03d0*/  STG.E.64 desc[UR4][R2.64+0x10], R6 ;  /* 0x0000100602007986 */ /* 0x000fe8000c101b04 */
[----:B------:R-:W-:Y:S02]  /*03e0*/  STG.E.64 desc[UR4][R2.64+0x8], R4 ;  /* 0x0000080402007986 */ /* 0x000fe4000c101b04 */
[----:B------:R-:W2:Y:S02]  /*03f0*/  LDC.64 R18, c[0x0][0x380] ;  /* 0x0000e000ff127b82 */ /* 0x000ea40000000a00 */
[----:B------:R-:W-:Y:S01]  /*0400*/  STG.E.64 desc[UR4][R2.64], R10 ;  /* 0x0000000a02007986 */ /* 0x000fe2000c101b04 */
[----:B-1----:R-:W-:-:S05]  /*0410*/  IMAD.WIDE R8, R12, 0x8, R16 ;  /* 0x000000080c087825 */ /* 0x002fca00078e0210 */
[----:B------:R-:W-:Y:S01]  /*0420*/  STG.E desc[UR4][R8.64], R14 ;  /* 0x0000000e08007986 */ /* 0x000fe2000c101904 */
[----:B--2---:R-:W-:-:S03]  /*0430*/  IMAD.WIDE R16, R12, 0x8, R18 ;  /* 0x000000080c107825 */ /* 0x004fc600078e0212 */
[----:B------:R-:W-:Y:S04]  /*0440*/  STG.E desc[UR4][R8.64+0x4], R13 ;  /* 0x0000040d08007986 */ /* 0x000fe8000c101904 */
[----:B------:R-:W-:Y:S04]  /*0450*/  STG.E desc[UR4][R16.64], RZ ;  /* 0x000000ff10007986 */ /* 0x000fe8000c101904 */
[----:B------:R-:W-:Y:S01]  /*0460*/  STG.E desc[UR4][R16.64+0x4], RZ ;  /* 0x000004ff10007986 */ /* 0x000fe2000c101904 */
[----:B------:R-:W-:Y:S05]  /*0470*/  EXIT ;  /* 0x000000000000794d */ /* 0x000fea0003800000 */
        .weak           $__internal_2_$__cuda_sm20_sqrt_rn_f32_slowpath
        .type           $__internal_2_$__cuda_sm20_sqrt_rn_f32_slowpath,@function
        .size           $__internal_2_$__cuda_sm20_sqrt_rn_f32_slowpath,(.L_x_62 - $__internal_2_$__cuda_sm20_sqrt_rn_f32_slowpath)
$__internal_2_$__cuda_sm20_sqrt_rn_f32_slowpath:
[----:B------:R-:W-:-:S13]  /*0480*/  LOP3.LUT P0, RZ, R15, 0x7fffffff, RZ, 0xc0, !PT ;  /* 0x7fffffff0fff7812 */ /* 0x000fda000780c0ff */
[----:B------:R-:W-:Y:S01]  /*0490*/  @!P0 IMAD.MOV.U32 R5, RZ, RZ, R15 ;  /* 0x000000ffff058224 */ /* 0x000fe200078e000f */
[----:B------:R-:W-:Y:S06]  /*04a0*/  @!P0 BRA `(.L_x_49) ;  /* 0x0000000000448947 */ /* 0x000fec0003800000 */
[----:B------:R-:W-:Y:S02]  /*04b0*/  FSETP.GEU.FTZ.AND P0, PT, R15, RZ, PT ;  /* 0x000000ff0f00720b */ /* 0x000fe40003f1e000 */
[----:B------:R-:W-:-:S11]  /*04c0*/  MOV R0, R15 ;  /* 0x0000000f00007202 */ /* 0x000fd60000000f00 */
        /* <DEDUP_REMOVED lines=9> */
[----:B------:R-:W-:Y:S01]  /*0560*/  @P0 FMUL.FTZ R17, R5, 0.5 ;  /* 0x3f00000005110820 */ /* 0x000fe20000410000 */
[----:B------:R-:W-:Y:S02]  /*0570*/  @!P0 IMAD.MOV.U32 R5, RZ, RZ, R0 ;  /* 0x000000ffff058224 */ /* 0x000fe400078e0000 */
[----:B------:R-:W-:-:S04]  /*0580*/  @P0 FADD.FTZ R16, -R15, -RZ ;  /* 0x800000ff0f100221 */ /* 0x000fc80000010100 */
[----:B------:R-:W-:-:S04]  /*0590*/  @P0 FFMA R16, R15, R16, R8 ;  /* 0x000000100f100223 */ /* 0x000fc80000000008 */
[----:B------:R-:W-:-:S04]  /*05a0*/  @P0 FFMA R16, R16, R17, R15 ;  /* 0x0000001110100223 */ /* 0x000fc8000000000f */
[----:B------:R-:W-:-:S07]  /*05b0*/  @P0 FMUL.FTZ R5, R16, 2.3283064365386962891e-10 ;  /* 0x2f80000010050820 */ /* 0x000fce0000410000 */
.L_x_49:
[----:B------:R-:W-:Y:S01]  /*05c0*/  HFMA2 R17, -RZ, RZ, 0, 0 ;  /* 0x00000000ff117431 */ /* 0x000fe200000001ff */
[----:B------:R-:W-:-:S04]  /*05d0*/  MOV R16, R18 ;  /* 0x0000001200107202 */ /* 0x000fc80000000f00 */
[----:B------:R-:W-:Y:S05]  /*05e0*/  RET.REL.NODEC R16 `(_Z11inizializza14configurazioneP17curandStateXORWOW) ;  /* 0xfffffff810847950 */ /* 0x000fea0003c3ffff */
.L_x_50:
        /* <DEDUP_REMOVED lines=9> */
.L_x_62:


//--------------------- .text._Z19setup_random_kernelP17curandStateXORWOW --------------------------
	.section	.text._Z19setup_random_kernelP17curandStateXORWOW,"ax",@progbits
	.align	128
        .global         _Z19setup_random_kernelP17curandStateXORWOW
        .type           _Z19setup_random_kernelP17curandStateXORWOW,@function
        .size           _Z19setup_random_kernelP17curandStateXORWOW,(.L_x_65 - _Z19setup_random_kernelP17curandStateXORWOW)
        .other          _Z19setup_random_kernelP17curandStateXORWOW,@"STO_CUDA_ENTRY STV_DEFAULT"
_Z19setup_random_kernelP17curandStateXORWOW:
.text._Z19setup_random_kernelP17curandStateXORWOW:
[----:B------:R-:W-:Y:S01]  /*0000*/  LDC R1, c[0x0][0x37c] ;  /* 0x0000df00ff017b82 */ /* 0x000fe20000000800 */
[----:B------:R-:W0:Y:S07]  /*0010*/  S2R R13, SR_TID.X ;  /* 0x00000000000d7919 */ /* 0x000e2e0000002100 */
[----:B------:R-:W0:Y:S01]  /*0020*/  S2UR UR6, SR_CTAID.X ;  /* 0x00000000000679c3 */ /* 0x000e220000002500 */
[----:B------:R-:W1:Y:S01]  /*0030*/  LDCU.64 UR4, c[0x0][0x358] ;  /* 0x00006b00ff0477ac */ /* 0x000e620008000a00 */
[----:B------:R-:W-:Y:S01]  /*0040*/  IMAD.MOV.U32 R2, RZ, RZ, 0x3198c20f ;  /* 0x3198c20fff027424 */ /* 0x000fe200078e00ff */
[----:B------:R-:W-:Y:S01]  /*0050*/  BSSY.RECONVERGENT B0, `(.L_x_51) ;  /* 0x00000df000007945 */ /* 0x000fe20003800200 */
[----:B------:R-:W-:-:S02]  /*0060*/  IMAD.MOV.U32 R3, RZ, RZ, 0x5efdb30c ;  /* 0x5efdb30cff037424 */ /* 0x000fc400078e00ff */
[----:B------:R-:W-:Y:S02]  /*0070*/  IMAD.MOV.U32 R4, RZ, RZ, 0x423bb012 ;  /* 0x423bb012ff047424 */ /* 0x000fe400078e00ff */
[----:B------:R-:W0:Y:S01]  /*0080*/  LDC R0, c[0x0][0x360] ;  /* 0x0000d800ff007b82 */ /* 0x000e220000000800 */
[----:B------:R-:W-:Y:S02]  /*0090*/  IMAD.MOV.U32 R5, RZ, RZ, -0x75bd8fc ;  /* 0xf8a42704ff057424 */ /* 0x000fe400078e00ff */
[----:B------:R-:W-:Y:S02]  /*00a0*/  IMAD.MOV.U32 R8, RZ, RZ, -0x23270784 ;  /* 0xdcd8f87cff087424 */ /* 0x000fe400078e00ff */
[----:B------:R-:W-:-:S03]  /*00b0*/  IMAD.MOV.U32 R9, RZ, RZ, 0x57fa2510 ;  /* 0x57fa2510ff097424 */ /* 0x000fc600078e00ff */
[----:B------:R-:W2:Y:S01]  /*00c0*/  LDC.64 R6, c[0x0][0x380] ;  /* 0x0000e000ff067b82 */ /* 0x000ea20000000a00 */
[----:B0-----:R-:W-:-:S05]  /*00d0*/  IMAD R13, R0, UR6, R13 ;  /* 0x00000006000d7c24 */ /* 0x001fca000f8e020d */
[C---:B------:R-:W-:Y:S01]  /*00e0*/  ISETP.NE.AND P0, PT, R13.reuse, RZ, PT ;  /* 0x000000ff0d00720c */ /* 0x040fe20003f05270 */
[----:B--2---:R-:W-:-:S05]  /*00f0*/  IMAD.WIDE R6, R13, 0x30, R6 ;  /* 0x000000300d067825 */ /* 0x004fca00078e0206 */
[----:B-1----:R0:W-:Y:S04]  /*0100*/  STG.E.64 desc[UR4][R6.64], R2 ;  /* 0x0000000206007986 */ /* 0x0021e8000c101b04 */
[----:B------:R0:W-:Y:S04]  /*0110*/  STG.E.64 desc[UR4][R6.64+0x8], R4 ;  /* 0x0000080406007986 */ /* 0x0001e8000c101b04 */
[----:B------:R0:W-:Y:S01]  /*0120*/  STG.E.64 desc[UR4][R6.64+0x10], R8 ;  /* 0x0000100806007986 */ /* 0x0001e2000c101b04 */
[----:B------:R-:W-:Y:S05]  /*0130*/  @!P0 BRA `(.L_x_52) ;  /* 0x0000000c00408947 */ /* 0x000fea0003800000 */
[----:B------:R-:W-:Y:S01]  /*0140*/  SHF.R.S32.HI R0, RZ, 0x1f, R13 ;  /* 0x0000001fff007819 */ /* 0x000fe2000001140d */
[----:B------:R-:W-:-:S07]  /*0150*/  IMAD.MOV.U32 R12, RZ, RZ, RZ ;  /* 0x000000ffff0c7224 */ /* 0x000fce00078e00ff */
.L_x_58:
[----:B0-----:R-:W-:Y:S01]  /*0160*/  LOP3.LUT R2, R13, 0x3, RZ, 0xc0, !PT ;  /* 0x000000030d027812 */ /* 0x001fe200078ec0ff */
[----:B------:R-:W-:Y:S03]  /*0170*/  BSSY.RECONVERGENT B1, `(.L_x_53) ;  /* 0x00000c6000017945 */ /* 0x000fe60003800200 */
[----:B------:R-:W-:-:S04]  /*0180*/  ISETP.NE.U32.AND P0, PT, R2, RZ, PT ;  /* 0x000000ff0200720c */ /* 0x000fc80003f05070 */
[----:B------:R-:W-:-:S13]  /*0190*/  ISETP.NE.AND.EX P0, PT, RZ, RZ, PT, P0 ;  /* 0x000000ffff00720c */ /* 0x000fda0003f05300 */
[----:B------:R-:W-:Y:S05]  /*01a0*/  @!P0 BRA `(.L_x_54) ;  /* 0x0000000c00088947 */ /* 0x000fea0003800000 */
[----:B------:R-:W0:Y:S01]  /*01b0*/  LDC.64 R8, c[0x4][RZ] ;  /* 0x01000000ff087b82 */ /* 0x000e220000000a00 */
[----:B------:R-:W-:Y:S02]  /*01c0*/  IMAD.MOV.U32 R14, RZ, RZ, RZ ;  /* 0x000000ffff0e7224 */ /* 0x000fe400078e00ff */
[----:B0-----:R-:W-:-:S07]  /*01d0*/  IMAD.WIDE.U32 R8, R12, 0xc80, R8 ;  /* 0x00000c800c087825 */ /* 0x001fce00078e0008 */
.L_x_57:
[----:B0-----:R-:W-:Y:S01]  /*01e0*/  IMAD.MOV.U32 R15, RZ, RZ, RZ ;  /* 0x000000ffff0f7224 */ /* 0x001fe200078e00ff */
[----:B------:R-:W-:Y:S01]  /*01f0*/  CS2R R2, SRZ ;  /* 0x0000000000027805 */ /* 0x000fe2000001ff00 */
[----:B------:R-:W-:Y:S01]  /*0200*/  IMAD.MOV.U32 R17, RZ, RZ, RZ ;  /* 0x000000ffff117224 */ /* 0x000fe200078e00ff */
[----:B------:R-:W-:-:S07]  /*0210*/  CS2R R4, SRZ ;  /* 0x0000000000047805 */ /* 0x000fce000001ff00 */
.L_x_56:
[----:B------:R-:W-:-:S05]  /*0220*/  IMAD.WIDE.U32 R10, R17, 0x4, R6 ;  /* 0x00000004110a7825 */ /* 0x000fca00078e0006 */
[----:B------:R0:W5:Y:S01]  /*0230*/  LDG.E R16, desc[UR4][R10.64+0x4] ;  /* 0x000004040a107981 */ /* 0x000162000c1e1900 */
[----:B------:R-:W-:-:S07]  /*0240*/  IMAD.MOV.U32 R19, RZ, RZ, RZ ;  /* 0x000000ffff137224 */ /* 0x000fce00078e00ff */
.L_x_55:
[----:B-----5:R-:W-:Y:S01]  /*0250*/  SHF.R.U32.HI R24, RZ, R19, R16 ;  /* 0x00000013ff187219 */ /* 0x020fe20000011610 */
[----:B0-----:R-:W-:-:S03]  /*0260*/  IMAD.SHL.U32 R10, R17, 0x20, RZ ;  /* 0x00000020110a7824 */ /* 0x001fc600078e00ff */
[----:B------:R-:W-:Y:S01]  /*0270*/  LOP3.LUT R11, R24, 0x1, RZ, 0xc0, !PT ;  /* 0x00000001180b7812 */ /* 0x000fe200078ec0ff */
[----:B------:R-:W-:-:S03]  /*0280*/  IMAD.IADD R10, R10, 0x1, R19 ;  /* 0x000000010a0a7824 */ /* 0x000fc600078e0213 */
[----:B------:R-:W-:Y:S01]  /*0290*/  ISETP.NE.U32.AND P0, PT, R11, 0x1, PT ;  /* 0x000000010b00780c */ /* 0x000fe20003f05070 */
[----:B------:R-:W-:-:S03]  /*02a0*/  IMAD R11, R10, 0x5, RZ ;  /* 0x000000050a0b7824 */ /* 0x000fc600078e02ff */
[----:B------:R-:W-:Y:S01]  /*02b0*/  R2P PR, R24, 0x7e ;  /* 0x0000007e18007804 */ /* 0x000fe20000000000 */
[----:B------:R-:W-:-:S08]  /*02c0*/  IMAD.WIDE.U32 R10, R11, 0x4, R8 ;  /* 0x000000040b0a7825 */ /* 0x000fd000078e0008 */
[----:B------:R-:W2:Y:S04]  /*02d0*/  @!P0 LDG.E R18, desc[UR4][R10.64] ;  /* 0x000000040a128981 */ /* 0x000ea8000c1e1900 */
[----:B------:R-:W3:Y:S04]  /*02e0*/  @!P0 LDG.E R20, desc[UR4][R10.64+0x10] ;  /* 0x000010040a148981 */ /* 0x000ee8000c1e1900 */
[----:B------:R-:W4:Y:S04]  /*02f0*/  @P1 LDG.E R22, desc[UR4][R10.64+0x14] ;  /* 0x000014040a161981 */ /* 0x000f28000c1e1900 */
[----:B------:R-:W4:Y:S04]  /*0300*/  @P2 LDG.E R26, desc[UR4][R10.64+0x28] ;  /* 0x000028040a1a2981 */ /* 0x000f28000c1e1900 */
[----:B------:R-:W4:Y:S04]  /*0310*/  @!P0 LDG.E R21, desc[UR4][R10.64+0x4] ;  /* 0x000004040a158981 */ /* 0x000f28000c1e1900 */
[----:B------:R-:W4:Y:S04]  /*0320*/  @!P0 LDG.E R23, desc[UR4][R10.64+0xc] ;  /* 0x00000c040a178981 */ /* 0x000f28000c1e1900 */
[----:B------:R-:W4:Y:S04]  /*0330*/  @P1 LDG.E R25, desc[UR4][R10.64+0x18] ;  /* 0x000018040a191981 */ /* 0x000f28000c1e1900 */
[----:B------:R-:W4:Y:S04]  /*0340*/  @P3 LDG.E R28, desc[UR4][R10.64+0x3c] ;  /* 0x00003c040a1c3981 */ /* 0x000f28000c1e1900 */
[----:B------:R-:W4:Y:S01]  /*0350*/  @P6 LDG.E R27, desc[UR4][R10.64+0x7c] ;  /* 0x00007c040a1b6981 */ /* 0x000f22000c1e1900 */
[----:B--2---:R-:W-:-:S03]  /*0360*/  @!P0 LOP3.LUT R15, R15, R18, RZ, 0x3c, !PT ;  /* 0x000000120f0f8212 */ /* 0x004fc600078e3cff */
[----:B------:R-:W2:Y:S01]  /*0370*/  @!P0 LDG.E R18, desc[UR4][R10.64+0x8] ;  /* 0x000008040a128981 */ /* 0x000ea2000c1e1900 */
[----:B---3--:R-:W-:-:S03]  /*0380*/  @!P0 LOP3.LUT R3, R3, R20, RZ, 0x3c, !PT ;  /* 0x0000001403038212 */ /* 0x008fc600078e3cff */
[----:B------:R-:W3:Y:S01]  /*0390*/  @P1 LDG.E R20, desc[UR4][R10.64+0x24] ;  /* 0x000024040a141981 */ /* 0x000ee2000c1e1900 */
[----:B----4-:R-:W-:-:S03]  /*03a0*/  @P1 LOP3.LUT R15, R15, R22, RZ, 0x3c, !PT ;  /* 0x000000160f0f1212 */ /* 0x010fc600078e3cff */
[----:B------:R-:W4:Y:S01]  /*03b0*/  @P2 LDG.E R22, desc[UR4][R10.64+0x38] ;  /* 0x000038040a162981 */ /* 0x000f22000c1e1900 */
[----:B------:R-:W-:-:S03]  /*03c0*/  @P2 LOP3.LUT R15, R15, R26, RZ, 0x3c, !PT ;  /* 0x0000001a0f0f2212 */ /* 0x000fc600078e3cff */
[----:B------:R-:W4:Y:S01]  /*03d0*/  @P4 LDG.E R26, desc[UR4][R10.64+0x50] ;  /* 0x000050040a1a4981 */ /* 0x000f22000c1e1900 */
[----:B------:R-:W-:-:S03]  /*03e0*/  @!P0 LOP3.LUT R4, R4, R21, RZ, 0x3c, !PT ;  /* 0x0000001504048212 */ /* 0x000fc600078e3cff */
[----:B------:R-:W4:Y:S01]  /*03f0*/  @P1 LDG.E R21, desc[UR4][R10.64+0x20] ;  /* 0x000020040a151981 */ /* 0x000f22000c1e1900 */
[----:B------:R-:W-:-:S03]  /*0400*/  @!P0 LOP3.LUT R2, R2, R23, RZ, 0x3c, !PT ;  /* 0x0000001702028212 */ /* 0x000fc600078e3cff */
[----:B------:R-:W4:Y:S01]  /*0410*/  @P2 LDG.E R23, desc[UR4][R10.64+0x2c] ;  /* 0x00002c040a172981 */ /* 0x000f22000c1e1900 */
[----:B------:R-:W-:-:S03]  /*0420*/  @P1 LOP3.LUT R4, R4, R25, RZ, 0x3c, !PT ;  /* 0x0000001904041212 */ /* 0x000fc600078e3cff */
[----:B------:R-:W4:Y:S01]  /*0430*/  @P2 LDG.E R25, desc[UR4][R10.64+0x34] ;  /* 0x000034040a192981 */ /* 0x000f22000c1e1900 */
[----:B--2---:R-:W-:-:S03]  /*0440*/  @!P0 LOP3.LUT R5, R5, R18, RZ, 0x3c, !PT ;  /* 0x0000001205058212 */ /* 0x004fc600078e3cff */
[----:B------:R-:W2:Y:S01]  /*0450*/  @P1 LDG.E R18, desc[UR4][R10.64+0x1c] ;  /* 0x00001c040a121981 */ /* 0x000ea2000c1e1900 */
[----:B---3--:R-:W-:-:S03]  /*0460*/  @P1 LOP3.LUT R3, R3, R20, RZ, 0x3c, !PT ;  /* 0x0000001403031212 */ /* 0x008fc600078e3cff */
[----:B------:R-:W3:Y:S01]  /*0470*/  @P2 LDG.E R20, desc[UR4][R10.64+0x30] ;  /* 0x000030040a142981 */ /* 0x000ee2000c1e1900 */
[----:B----4-:R-:W-:-:S03]  /*0480*/  @P2 LOP3.LUT R3, R3, R22, RZ, 0x3c, !PT ;  /* 0x0000001603032212 */ /* 0x010fc600078e3cff */
[----:B------:R-:W4:Y:S01]  /*0490*/  @P3 LDG.E R22, desc[UR4][R10.64+0x4c] ;  /* 0x00004c040a163981 */ /* 0x000f22000c1e1900 */
[----:B------:R-:W-:-:S04]  /*04a0*/  @P3 LOP3.LUT R15, R15, R28, RZ, 0x3c, !PT ;  /* 0x0000001c0f0f3212 */ /* 0x000fc800078e3cff */
[----:B------:R-:W-:Y:S02]  /*04b0*/  @P4 LOP3.LUT R15, R15, R26, RZ, 0x3c, !PT ;  /* 0x0000001a0f0f4212 */ /* 0x000fe400078e3cff */
[----:B------:R-:W-:Y:S01]  /*04c0*/  @P1 LOP3.LUT R2, R2, R21, RZ, 0x3c, !PT ;  /* 0x0000001502021212 */ /* 0x000fe200078e3cff */
[----:B------:R-:W4:Y:S04]  /*04d0*/  @P5 LDG.E R26, desc[UR4][R10.64+0x64] ;  /* 0x000064040a1a5981 */ /* 0x000f28000c1e1900 */
[----:B------:R-:W4:Y:S01]  /*04e0*/  @P3 LDG.E R21, desc[UR4][R10.64+0x40] ;  /* 0x000040040a153981 */ /* 0x000f22000c1e1900 */
[----:B------:R-:W-:Y:S02]  /*04f0*/  @P2 LOP3.LUT R4, R4, R23, RZ, 0x3c, !PT ;  /* 0x0000001704042212 */ /* 0x000fe400078e3cff */
[----:B------:R-:W-:Y:S01]  /*0500*/  @P2 LOP3.LUT R2, R2, R25, RZ, 0x3c, !PT ;  /* 0x0000001902022212 */ /* 0x000fe200078e3cff */
[----:B------:R-:W4:Y:S04]  /*0510*/  @P3 LDG.E R23, desc[UR4][R10.64+0x48] ;  /* 0x000048040a173981 */ /* 0x000f28000c1e1900 */
[----:B------:R-:W4:Y:S01]  /*0520*/  @P4 LDG.E R25, desc[UR4][R10.64+0x54] ;  /* 0x000054040a194981 */ /* 0x000f22000c1e1900 */
[----:B--2---:R-:W-:-:S03]  /*0530*/  @P1 LOP3.LUT R5, R5, R18, RZ, 0x3c, !PT ;  /* 0x0000001205051212 */ /* 0x004fc600078e3cff */
[----:B------:R-:W2:Y:S01]  /*0540*/  @P3 LDG.E R18, desc[UR4][R10.64+0x44] ;  /* 0x000044040a123981 */ /* 0x000ea2000c1e1900 */
[----:B---3--:R-:W-:-:S03]  /*0550*/  @P2 LOP3.LUT R5, R5, R20, RZ, 0x3c, !PT ;  /* 0x0000001405052212 */ /* 0x008fc600078e3cff */
[----:B------:R-:W3:Y:S01]  /*0560*/  @P4 LDG.E R20, desc[UR4][R10.64+0x58] ;  /* 0x000058040a144981 */ /* 0x000ee2000c1e1900 */
[----:B----4-:R-:W-:-:S03]  /*0570*/  @P3 LOP3.LUT R3, R3, R22, RZ, 0x3c, !PT ;  /* 0x0000001603033212 */ /* 0x010fc600078e3cff */
[----:B------:R-:W4:Y:S01]  /*0580*/  @P4 LDG.E R22, desc[UR4][R10.64+0x60] ;  /* 0x000060040a164981 */ /* 0x000f22000c1e1900 */
[----:B------:R-:W-:Y:S02]  /*0590*/  LOP3.LUT P0, RZ, R24, 0x80, RZ, 0xc0, !PT ;  /* 0x0000008018ff7812 */ /* 0x000fe4000780c0ff */
[----:B------:R-:W-:Y:S02]  /*05a0*/  @P5 LOP3.LUT R15, R15, R26, RZ, 0x3c, !PT ;  /* 0x0000001a0f0f5212 */ /* 0x000fe400078e3cff */
[----:B------:R-:W4:Y:S01]  /*05b0*/  @P6 LDG.E R26, desc[UR4][R10.64+0x78] ;  /* 0x000078040a1a6981 */ /* 0x000f22000c1e1900 */
[----:B------:R-:W-:-:S03]  /*05c0*/  @P3 LOP3.LUT R4, R4, R21, RZ, 0x3c, !PT ;  /* 0x0000001504043212 */ /* 0x000fc600078e3cff */
[----:B------:R-:W4:Y:S01]  /*05d0*/  @P4 LDG.E R21, desc[UR4][R10.64+0x5c] ;  /* 0x00005c040a154981 */ /* 0x000f22000c1e1900 */
[----:B------:R-:W-:-:S03]  /*05e0*/  @P3 LOP3.LUT R2, R2, R23, RZ, 0x3c, !PT ;  /* 0x0000001702023212 */ /* 0x000fc600078e3cff */
[----:B------:R-:W4:Y:S01]  /*05f0*/  @P5 LDG.E R23, desc[UR4][R10.64+0x68] ;  /* 0x000068040a175981 */ /* 0x000f22000c1e1900 */
[----:B------:R-:W-:-:S03]  /*0600*/  @P4 LOP3.LUT R4, R4, R25, RZ, 0x3c, !PT ;  /* 0x0000001904044212 */ /* 0x000fc600078e3cff */
[----:B------:R-:W4:Y:S01]  /*0610*/  @P5 LDG.E R25, desc[UR4][R10.64+0x70] ;  /* 0x000070040a195981 */ /* 0x000f22000c1e1900 */
[----:B--2---:R-:W-:-:S03]  /*0620*/  @P3 LOP3.LUT R5, R5, R18, RZ, 0x3c, !PT ;  /* 0x0000001205053212 */ /* 0x004fc600078e3cff */
[----:B------:R-:W2:Y:S01]  /*0630*/  @P5 LDG.E R18, desc[UR4][R10.64+0x6c] ;  /* 0x00006c040a125981 */ /* 0x000ea2000c1e1900 */
[----:B---3--:R-:W-:-:S03]  /*0640*/  @P4 LOP3.LUT R5, R5, R20, RZ, 0x3c, !PT ;  /* 0x0000001405054212 */ /* 0x008fc600078e3cff */
[----:B------:R-:W3:Y:S01]  /*0650*/  @P5 LDG.E R20, desc[UR4][R10.64+0x74] ;  /* 0x000074040a145981 */ /* 0x000ee2000c1e1900 */
[----:B----4-:R-:W-:-:S03]  /*0660*/  @P4 LOP3.LUT R3, R3, R22, RZ, 0x3c, !PT ;  /* 0x0000001603034212 */ /* 0x010fc600078e3cff */
[----:B------:R-:W4:Y:S01]  /*0670*/  @P0 LDG.E R22, desc[UR4][R10.64+0x8c] ;  /* 0x00008c040a160981 */ /* 0x000f22000c1e1900 */
[----:B------:R-:W-:-:S03]  /*0680*/  @P6 LOP3.LUT R15, R15, R26, RZ, 0x3c, !PT ;  /* 0x0000001a0f0f6212 */ /* 0x000fc600078e3cff */
        /* <DEDUP_REMOVED lines=13> */
[----:B------:R-:W-:Y:S02]  /*0760*/  @P6 LOP3.LUT R4, R4, R27, RZ, 0x3c, !PT ;  /* 0x0000001b04046212 */ /* 0x000fe400078e3cff */
[----:B------:R-:W-:Y:S02]  /*0770*/  @P6 LOP3.LUT R2, R2, R21, RZ, 0x3c, !PT ;  /* 0x0000001502026212 */ /* 0x000fe400078e3cff */
[----:B------:R-:W-:Y:S02]  /*0780*/  @P0 LOP3.LUT R4, R4, R23, RZ, 0x3c, !PT ;  /* 0x0000001704040212 */ /* 0x000fe400078e3cff */
[----:B------:R-:W-:Y:S02]  /*0790*/  @P0 LOP3.LUT R2, R2, R25, RZ, 0x3c, !PT ;  /* 0x0000001902020212 */ /* 0x000fe400078e3cff */
[----:B--2---:R-:W-:Y:S02]  /*07a0*/  @P6 LOP3.LUT R5, R5, R18, RZ, 0x3c, !PT ;  /* 0x0000001205056212 */ /* 0x004fe400078e3cff */
[----:B---3--:R-:W-:-:S02]  /*07b0*/  @P6 LOP3.LUT R3, R3, R20, RZ, 0x3c, !PT ;  /* 0x0000001403036212 */ /* 0x008fc400078e3cff */
[----:B----4-:R-:W-:Y:S02]  /*07c0*/  @P0 LOP3.LUT R5, R5, R22, RZ, 0x3c, !PT ;  /* 0x0000001605050212 */ /* 0x010fe400078e3cff */
[----:B------:R-:W-:Y:S02]  /*07d0*/  @P0 LOP3.LUT R3, R3, R26, RZ, 0x3c, !PT ;  /* 0x0000001a03030212 */ /* 0x000fe400078e3cff */
[----:B------:R-:W-:-:S13]  /*07e0*/  R2P PR, R24.B1, 0x7f ;  /* 0x0000007f18007804 */ /* 0x000fda0000001000 */
[----:B------:R-:W2:Y:S04]  /*07f0*/  @P0 LDG.E R18, desc[UR4][R10.64+0xa0] ;  /* 0x0000a0040a120981 */ /* 0x000ea8000c1e1900 */
[----:B------:R-:W3:Y:S04]  /*0800*/  @P1 LDG.E R22, desc[UR4][R10.64+0xb4] ;  /* 0x0000b4040a161981 */ /* 0x000ee8000c1e1900 */
[----:B------:R-:W4:Y:S04]  /*0810*/  @P2 LDG.E R26, desc[UR4][R10.64+0xc8] ;  /* 0x0000c8040a1a2981 */ /* 0x000f28000c1e1900 */
[----:B------:R-:W4:Y:S04]  /*0820*/  @P3 LDG.E R28, desc[UR4][R10.64+0xdc] ;  /* 0x0000dc040a1c3981 */ /* 0x000f28000c1e1900 */
[----:B------:R-:W4:Y:S04]  /*0830*/  @P0 LDG.E R23, desc[UR4][R10.64+0xa4] ;  /* 0x0000a4040a170981 */ /* 0x000f28000c1e1900 */
[----:B------:R-:W4:Y:S04]  /*0840*/  @P0 LDG.E R20, desc[UR4][R10.64+0xa8] ;  /* 0x0000a8040a140981 */ /* 0x000f28000c1e1900 */
[----:B------:R-:W4:Y:S04]  /*0850*/  @P4 LDG.E R25, desc[UR4][R10.64+0xf0] ;  /* 0x0000f0040a194981 */ /* 0x000f28000c1e1900 */
        /* <DEDUP_REMOVED lines=21> */
[----:B------:R-:W-:Y:S02]  /*09b0*/  LOP3.LUT P0, RZ, R24, 0x8000, RZ, 0xc0, !PT ;  /* 0x0000800018ff7812 */ /* 0x000fe4000780c0ff */
[----:B----4-:R-:W-:Y:S01]  /*09c0*/  @P5 LOP3.LUT R15, R15, R26, RZ, 0x3c, !PT ;  /* 0x0000001a0f0f5212 */ /* 0x010fe200078e3cff */
[----:B------:R-:W4:Y:S04]  /*09d0*/  @P3 LDG.E R24, desc[UR4][R10.64+0xe4] ;  /* 0x0000e4040a183981 */ /* 0x000f28000c1e1900 */
[----:B------:R-:W2:Y:S01]  /*09e0*/  @P6 LDG.E R26, desc[UR4][R10.64+0x118] ;  /* 0x000118040a1a6981 */ /* 0x000ea2000c1e1900 */
        /* <DEDUP_REMOVED lines=8> */
[----:B---3--:R-:W-:-:S03]  /*0a70*/  @P2 LOP3.LUT R3, R3, R22, RZ, 0x3c, !PT ;  /* 0x0000001603032212 */ /* 0x008fc600078e3cff */
[----:B------:R-:W3:Y:S01]  /*0a80*/  @P4 LDG.E R22, desc[UR4][R10.64+0x100] ;  /* 0x000100040a164981 */ /* 0x000ee2000c1e1900 */
[----:B--2---:R-:W-:-:S03]  /*0a90*/  @P6 LOP3.LUT R15, R15, R26, RZ, 0x3c, !PT ;  /* 0x0000001a0f0f6212 */ /* 0x004fc600078e3cff */
[----:B------:R-:W2:Y:S01]  /*0aa0*/  @P0 LDG.E R26, desc[UR4][R10.64+0x12c] ;  /* 0x00012c040a1a0981 */ /* 0x000ea2000c1e1900 */
[----:B----4-:R-:W-:-:S03]  /*0ab0*/  @P2 LOP3.LUT R2, R2, R23, RZ, 0x3c, !PT ;  /* 0x0000001702022212 */ /* 0x010fc600078e3cff */
[----:B------:R-:W4:Y:S01]  /*0ac0*/  @P4 LDG.E R23, desc[UR4][R10.64+0xfc] ;  /* 0x0000fc040a174981 */ /* 0x000f22000c1e1900 */
[----:B------:R-:W-:-:S03]  /*0ad0*/  @P2 LOP3.LUT R5, R5, R20, RZ, 0x3c, !PT ;  /* 0x0000001405052212 */ /* 0x000fc600078e3cff */
[----:B------:R-:W4:Y:S01]  /*0ae0*/  @P4 LDG.E R20, desc[UR4][R10.64+0xf8] ;  /* 0x0000f8040a144981 */ /* 0x000f22000c1e1900 */
[----:B------:R-:W-:Y:S02]  /*0af0*/  @P3 LOP3.LUT R2, R2, R27, RZ, 0x3c, !PT ;  /* 0x0000001b02023212 */ /* 0x000fe400078e3cff */
[----:B------:R-:W-:Y:S01]  /*0b00*/  @P3 LOP3.LUT R4, R4, R25, RZ, 0x3c, !PT ;  /* 0x0000001904043212 */ /* 0x000fe200078e3cff */
[----:B------:R-:W4:Y:S01]  /*0b10*/  @P5 LDG.E R27, desc[UR4][R10.64+0x110] ;  /* 0x000110040a1b5981 */ /* 0x000f22000c1e1900 */
[----:B------:R-:W-:-:S03]  /*0b20*/  @P3 LOP3.LUT R5, R5, R24, RZ, 0x3c, !PT ;  /* 0x0000001805053212 */ /* 0x000fc600078e3cff */
[----:B------:R-:W4:Y:S04]  /*0b30*/  @P5 LDG.E R25, desc[UR4][R10.64+0x108] ;  /* 0x000108040a195981 */ /* 0x000f28000c1e1900 */
        /* <DEDUP_REMOVED lines=19> */
[----:B------:R-:W-:-:S05]  /*0c70*/  VIADD R19, R19, 0x10 ;  /* 0x0000001013137836 */ /* 0x000fca0000000000 */
[----:B------:R-:W-:Y:S02]  /*0c80*/  ISETP.NE.AND P1, PT, R19, 0x20, PT ;  /* 0x000000201300780c */ /* 0x000fe40003f25270 */
[----:B------:R-:W-:Y:S02]  /*0c90*/  @P5 LOP3.LUT R3, R3, R18, RZ, 0x3c, !PT ;  /* 0x0000001203035212 */ /* 0x000fe400078e3cff */
[----:B------:R-:W-:Y:S02]  /*0ca0*/  @P6 LOP3.LUT R4, R4, R21, RZ, 0x3c, !PT ;  /* 0x0000001504046212 */ /* 0x000fe400078e3cff */
[----:B---3--:R-:W-:-:S04]  /*0cb0*/  @P6 LOP3.LUT R3, R3, R22, RZ, 0x3c, !PT ;  /* 0x0000001603036212 */ /* 0x008fc800078e3cff */
[----:B--2---:R-:W-:Y:S02]  /*0cc0*/  @P0 LOP3.LUT R3, R3, R26, RZ, 0x3c, !PT ;  /* 0x0000001a03030212 */ /* 0x004fe400078e3cff */
[----:B----4-:R-:W-:Y:S02]  /*0cd0*/  @P6 LOP3.LUT R2, R2, R23, RZ, 0x3c, !PT ;  /* 0x0000001702026212 */ /* 0x010fe400078e3cff */
[----:B------:R-:W-:Y:S02]  /*0ce0*/  @P6 LOP3.LUT R5, R5, R20, RZ, 0x3c, !PT ;  /* 0x0000001405056212 */ /* 0x000fe400078e3cff */
[----:B------:R-:W-:Y:S02]  /*0cf0*/  @P0 LOP3.LUT R2, R2, R27, RZ, 0x3c, !PT ;  /* 0x0000001b02020212 */ /* 0x000fe400078e3cff */
[----:B------:R-:W-:Y:S02]  /*0d00*/  @P0 LOP3.LUT R4, R4, R25, RZ, 0x3c, !PT ;  /* 0x0000001904040212 */ /* 0x000fe400078e3cff */
[----:B------:R-:W-:Y:S01]  /*0d10*/  @P0 LOP3.LUT R5, R5, R24, RZ, 0x3c, !PT ;  /* 0x0000001805050212 */ /* 0x000fe200078e3cff */
[----:B------:R-:W-:Y:S06]  /*0d20*/  @P1 BRA `(.L_x_55) ;  /* 0xfffffff400481947 */ /* 0x000fec000383ffff */
[----:B------:R-:W-:-:S05]  /*0d30*/  VIADD R17, R17, 0x1 ;  /* 0x0000000111117836 */ /* 0x000fca0000000000 */
[----:B------:R-:W-:-:S13]  /*0d40*/  ISETP.NE.AND P0, PT, R17, 0x5, PT ;  /* 0x000000051100780c */ /* 0x000fda0003f05270 */
[----:B------:R-:W-:Y:S05]  /*0d50*/  @P0 BRA `(.L_x_56) ;  /* 0xfffffff400300947 */ /* 0x000fea000383ffff */
[----:B------:R0:W-:Y:S01]  /*0d60*/  STG.E.64 desc[UR4][R6.64+0x8], R4 ;  /* 0x0000080406007986 */ /* 0x0001e2000c101b04 */
[----:B------:R-:W-:Y:S01]  /*0d70*/  VIADD R14, R14, 0x1 ;  /* 0x000000010e0e7836 */ /* 0x000fe20000000000 */
[----:B------:R-:W-:Y:S02]  /*0d80*/  LOP3.LUT R11, R13, 0x3, RZ, 0xc0, !PT ;  /* 0x000000030d0b7812 */ /* 0x000fe400078ec0ff */
[----:B------:R0:W-:Y:S02]  /*0d90*/  STG.E.64 desc[UR4][R6.64+0x10], R2 ;  /* 0x0000100206007986 */ /* 0x0001e4000c101b04 */
[----:B------:R-:W-:Y:S02]  /*0da0*/  ISETP.GE.U32.AND P0, PT, R14, R11, PT ;  /* 0x0000000b0e00720c */ /* 0x000fe40003f06070 */
[----:B------:R0:W-:Y:S11]  /*0db0*/  STG.E desc[UR4][R6.64+0x4], R15 ;  /* 0x0000040f06007986 */ /* 0x0001f6000c101904 */
[----:B------:R-:W-:Y:S05]  /*0dc0*/  @!P0 BRA `(.L_x_57) ;  /* 0xfffffff400048947 */ /* 0x000fea000383ffff */
.L_x_54:
[----:B------:R-:W-:Y:S05]  /*0dd0*/  BSYNC.RECONVERGENT B1 ;  /* 0x0000000000017941 */ /* 0x000fea0003800200 */
.L_x_53:
[C---:B------:R-:W-:Y:S01]  /*0de0*/  ISETP.GT.U32.AND P0, PT, R13.reuse, 0x3, PT ;  /* 0x000000030d00780c */ /* 0x040fe20003f04070 */
[----:B------:R-:W-:Y:S01]  /*0df0*/  VIADD R12, R12, 0x1 ;  /* 0x000000010c0c7836 */ /* 0x000fe20000000000 */
[--C-:B------:R-:W-:Y:S02]  /*0e00*/  SHF.R.U64 R13, R13, 0x2, R0.reuse ;  /* 0x000000020d0d7819 */ /* 0x100fe40000001200 */
[----:B------:R-:W-:Y:S02]  /*0e10*/  ISETP.GT.U32.AND.EX P0, PT, R0, RZ, PT, P0 ;  /* 0x000000ff0000720c */ /* 0x000fe40003f04100 */
[----:B------:R-:W-:-:S11]  /*0e20*/  SHF.R.U32.HI R0, RZ, 0x2, R0 ;  /* 0x00000002ff007819 */ /* 0x000fd60000011600 */
[----:B------:R-:W-:Y:S05]  /*0e30*/  @P0 BRA `(.L_x_58) ;  /* 0xfffffff000c80947 */ /* 0x000fea000383ffff */
.L_x_52:
[----:B------:R-:W-:Y:S05]  /*0e40*/  BSYNC.RECONVERGENT B0 ;  /* 0x0000000000007941 */ /* 0x000fea0003800200 */
.L_x_51:
[----:B------:R-:W-:Y:S04]  /*0e50*/  STG.E.64 desc[UR4][R6.64+0x18], RZ ;  /* 0x000018ff06007986 */ /* 0x000fe8000c101b04 */
[----:B------:R-:W-:Y:S04]  /*0e60*/  STG.E desc[UR4][R6.64+0x20], RZ ;  /* 0x000020ff06007986 */ /* 0x000fe8000c101904 */
[----:B------:R-:W-:Y:S01]  /*0e70*/  STG.E.64 desc[UR4][R6.64+0x28], RZ ;  /* 0x000028ff06007986 */ /* 0x000fe2000c101b04 */
[----:B------:R-:W-:Y:S05]  /*0e80*/  EXIT ;  /* 0x000000000000794d */ /* 0x000fea0003800000 */
.L_x_59:
        /* <DEDUP_REMOVED lines=15> */
.L_x_65:


//--------------------- .nv.global.init           --------------------------
	.section	.nv.global.init,"aw",@progbits
	.align	4
.nv.global.init:
	.type		mrg32k3aM1SubSeq,@object
	.size		mrg32k3aM1SubSeq,(mrg32k3aM2SubSeq - mrg32k3aM1SubSeq)
mrg32k3aM1SubSeq:
        /*0000*/ 	.byte	0x0b, 0xcc, 0xee, 0x04, 0x73, 0x29, 0x8b, 0x6f, 0xf6, 0x53, 0x03, 0xf6, 0x23, 0xf6, 0xea, 0xda
        /* <DEDUP_REMOVED lines=125> */
	.type		mrg32k3aM2SubSeq,@object
	.size		mrg32k3aM2SubSeq,(mrg32k3aM1 - mrg32k3aM2SubSeq)
mrg32k3aM2SubSeq:
        /* <DEDUP_REMOVED lines=126> */
	.type		mrg32k3aM1,@object
	.size		mrg32k3aM1,(mrg32k3aM1Seq - mrg32k3aM1)
mrg32k3aM1:
        /* <DEDUP_REMOVED lines=144> */
	.type		mrg32k3aM1Seq,@object
	.size		mrg32k3aM1Seq,(mrg32k3aM2 - mrg32k3aM1Seq)
mrg32k3aM1Seq:
        /* <DEDUP_REMOVED lines=144> */
	.type		mrg32k3aM2,@object
	.size		mrg32k3aM2,(mrg32k3aM2Seq - mrg32k3aM2)
mrg32k3aM2:
        /* <DEDUP_REMOVED lines=144> */
	.type		mrg32k3aM2Seq,@object
	.size		mrg32k3aM2Seq,(precalc_xorwow_matrix - mrg32k3aM2Seq)
mrg32k3aM2Seq:
        /* <DEDUP_REMOVED lines=144> */
	.type		precalc_xorwow_matrix,@object
	.size		precalc_xorwow_matrix,(precalc_xorwow_offset_matrix - precalc_xorwow_matrix)
precalc_xorwow_matrix:
        /* <DEDUP_REMOVED lines=6400> */
	.type		precalc_xorwow_offset_matrix,@object
	.size		precalc_xorwow_offset_matrix,(.L_1 - precalc_xorwow_offset_matrix)
precalc_xorwow_offset_matrix:
        /* <DEDUP_REMOVED lines=6400> */
.L_1:


//--------------------- .nv.shared.reserved.0     --------------------------
	.section	.nv.shared.reserved.0,"aw",@nobits
	.weak		__nv_reservedSMEM_offset_0_alias
	.size		__nv_reservedSMEM_offset_0_alias, 0, 64
	.other		__nv_reservedSMEM_offset_0_alias,@"STO_CUDA_RESERVED_SHARED STV_DEFAULT"
__nv_reservedSMEM_offset_0_alias:
	.zero		0
	.zero		64


//--------------------- .nv.constant0._Z6evolvi14configurazioneP17curandStateXORWOW --------------------------
	.section	.nv.constant0._Z6evolvi14configurazioneP17curandStateXORWOW,"a",@progbits
	.sectionflags	@""
	.align	4
.nv.constant0._Z6evolvi14configurazioneP17curandStateXORWOW:
	.zero		928


//--------------------- .nv.constant0._Z11inizializza14configurazioneP17curandStateXORWOW --------------------------
	.section	.nv.constant0._Z11inizializza14configurazioneP17curandStateXORWOW,"a",@progbits
	.sectionflags	@""
	.align	4
.nv.constant0._Z11inizializza14configurazioneP17curandStateXORWOW:
	.zero		928


//--------------------- .nv.constant0._Z19setup_random_kernelP17curandStateXORWOW --------------------------
	.section	.nv.constant0._Z19setup_random_kernelP17curandStateXORWOW,"a",@progbits
	.sectionflags	@""
	.align	4
.nv.constant0._Z19setup_random_kernelP17curandStateXORWOW:
	.zero		904


//--------------------- SYMBOLS --------------------------

	.type		.nv.reservedSmem.offset0,@object
	.size		.nv.reservedSmem.offset0,0x4
